	.target	sm_100a

	.elftype	@"ET_EXEC"


//--------------------- .note.nv.tkinfo           --------------------------
	.section	.note.nv.tkinfo,"",@"SHT_NOTE"
	.sectionflags	@"SHF_NOTE_NV_TKINFO"
	.tkinfo
        /*0018*/ 	.word	0x00000002
        /*0030*/ 	.string	""
        /*0030*/ 	.string	"ptxas"
        /*0030*/ 	.string	"Cuda compilation tools, release 13.0, V13.0.88"
        /*0030*/ 	.string	"Build cuda_13.0.r13.0/compiler.36424714_0"
        /*0030*/ 	.string	"-arch sm_100a -m 64 "



//--------------------- .note.nv.cuinfo           --------------------------
	.section	.note.nv.cuinfo,"",@"SHT_NOTE"
	.sectionflags	@"SHF_NOTE_NV_CUINFO"
        /*0018*/ 	.short	0x0002
        /*001a*/ 	.short	0x0064
        /*001c*/ 	.short	0x0082
	.zero		2


//--------------------- .nv.info                  --------------------------
	.section	.nv.info,"",@"SHT_CUDA_INFO"
	.align	4


	//----- nvinfo : EIATTR_REGCOUNT
	.align		4
        /*0000*/ 	.byte	0x04, 0x2f
        /*0002*/ 	.short	(.L_19 - .L_18)
	.align		4
.L_18:
        /*0004*/ 	.word	index@(_ZN7cutlass13device_kernelINS_4gemm6kernel13GemmUniversalIN4cute5tupleIJiiiiEEENS1_10collective13CollectiveMmaINS1_35MainloopSm100TmaUmmaWarpSpecializedILi17ELi2ELi4ENS5_IJNS4_1CILi1EEESB_SB_EEEEENS5_IJNSA_ILi128EEENSA_ILi64EEESF_EEENS_12float_e5m2_tENS5_IJlSB_lEEENS_12float_e4m3_tENS5_IJSB_llEEENS4_8TiledMMAINS4_8MMA_AtomIJNS4_10MMA_TraitsINS4_19SM100_MMA_F8F6F4_SSEJSH_SJ_fSE_SF_NS4_17integral_constantINS4_4UMMA5MajorELSR_0EEENSP_ISR_LSR_1EEENSP_INSQ_7ScaleInELSU_0EEESV_EEEEEENS4_6LayoutISC_NS5_IJNSA_ILi0EEESZ_SZ_EEEEENS5_IJNS4_10UnderscoreES12_S12_EEEEENS4_13SM90_TMA_LOADENS4_14ComposedLayoutINS4_7SwizzleILi2ELi4ELi3EEENS4_18smem_ptr_flag_bitsILi8EEENSY_INS5_IJNSA_ILi8EEESF_EEENS5_IJSF_SB_EEEEEEEvNS4_8identityES15_NS16_IS18_S1A_NSY_INS5_IJSF_S1B_EEENS5_IJSB_SF_EEEEEEEvS1G_EENS_8epilogue10collective18CollectiveEpilogueINS1M_23Sm100TmaWarpSpecializedILi1ELi1ELi64ELb0ELb0EEEJSG_NS5_IJNSY_ISE_SB_EENSY_ISF_SB_EEEEESH_SI_SH_SI_NS1M_6fusion15FusionCallbacksIS1Q_NS1U_17LinearCombinationISH_fSH_fLNS_15FloatRoundStyleE2EEESG_S1T_JEEENS4_5SM1004TMEM4LOAD26SM100_TMEM_LOAD_32dp32b64xES15_S1F_NS4_39AutoVectorizingCopyWithAssumedAlignmentILi128EEENS4_14SM90_TMA_STOREES1F_S25_S25_EEEvvEEEEvNT_6ParamsE)
        /*0008*/ 	.word	0x000000c2


	//----- nvinfo : EIATTR_FRAME_SIZE
	.align		4
.L_19:
        /*000c*/ 	.byte	0x04, 0x11
        /*000e*/ 	.short	(.L_21 - .L_20)
	.align		4
.L_20:
        /*0010*/ 	.word	index@($__internal_2_$__cuda_sm10x_tcgen05_guardrail_trap_unallocated_columns_being_dealloced)
        /*0014*/ 	.word	0x00000000


	//----- nvinfo : EIATTR_FRAME_SIZE
	.align		4
.L_21:
        /*0018*/ 	.byte	0x04, 0x11
        /*001a*/ 	.short	(.L_23 - .L_22)
	.align		4
.L_22:
        /*001c*/ 	.word	index@($__internal_1_$__cuda_sm10x_tcgen05_guardrail_trap_phase_invalid_during_alloc)
        /*0020*/ 	.word	0x00000000


	//----- nvinfo : EIATTR_FRAME_SIZE
	.align		4
.L_23:
        /*0024*/ 	.byte	0x04, 0x11
        /*0026*/ 	.short	(.L_25 - .L_24)
	.align		4
.L_24:
        /*0028*/ 	.word	index@($__internal_0_$__cuda_sm10x_tcgen05_guardrail_trap_col_being_dealloced_not_returned_by_alloc)
        /*002c*/ 	.word	0x00000000


	//----- nvinfo : EIATTR_FRAME_SIZE
	.align		4
.L_25:
        /*0030*/ 	.byte	0x04, 0x11
        /*0032*/ 	.short	(.L_27 - .L_26)
	.align		4
.L_26:
        /*0034*/ 	.word	index@(_ZN7cutlass13device_kernelINS_4gemm6kernel13GemmUniversalIN4cute5tupleIJiiiiEEENS1_10collective13CollectiveMmaINS1_35MainloopSm100TmaUmmaWarpSpecializedILi17ELi2ELi4ENS5_IJNS4_1CILi1EEESB_SB_EEEEENS5_IJNSA_ILi128EEENSA_ILi64EEESF_EEENS_12float_e5m2_tENS5_IJlSB_lEEENS_12float_e4m3_tENS5_IJSB_llEEENS4_8TiledMMAINS4_8MMA_AtomIJNS4_10MMA_TraitsINS4_19SM100_MMA_F8F6F4_SSEJSH_SJ_fSE_SF_NS4_17integral_constantINS4_4UMMA5MajorELSR_0EEENSP_ISR_LSR_1EEENSP_INSQ_7ScaleInELSU_0EEESV_EEEEEENS4_6LayoutISC_NS5_IJNSA_ILi0EEESZ_SZ_EEEEENS5_IJNS4_10UnderscoreES12_S12_EEEEENS4_13SM90_TMA_LOADENS4_14ComposedLayoutINS4_7SwizzleILi2ELi4ELi3EEENS4_18smem_ptr_flag_bitsILi8EEENSY_INS5_IJNSA_ILi8EEESF_EEENS5_IJSF_SB_EEEEEEEvNS4_8identityES15_NS16_IS18_S1A_NSY_INS5_IJSF_S1B_EEENS5_IJSB_SF_EEEEEEEvS1G_EENS_8epilogue10collective18CollectiveEpilogueINS1M_23Sm100TmaWarpSpecializedILi1ELi1ELi64ELb0ELb0EEEJSG_NS5_IJNSY_ISE_SB_EENSY_ISF_SB_EEEEESH_SI_SH_SI_NS1M_6fusion15FusionCallbacksIS1Q_NS1U_17LinearCombinationISH_fSH_fLNS_15FloatRoundStyleE2EEESG_S1T_JEEENS4_5SM1004TMEM4LOAD26SM100_TMEM_LOAD_32dp32b64xES15_S1F_NS4_39AutoVectorizingCopyWithAssumedAlignmentILi128EEENS4_14SM90_TMA_STOREES1F_S25_S25_EEEvvEEEEvNT_6ParamsE)
        /*0038*/ 	.word	0x00000000


	//----- nvinfo : EIATTR_MIN_STACK_SIZE
	.align		4
.L_27:
        /*003c*/ 	.byte	0x04, 0x12
        /*003e*/ 	.short	(.L_29 - .L_28)
	.align		4
.L_28:
        /*0040*/ 	.word	index@(_ZN7cutlass13device_kernelINS_4gemm6kernel13GemmUniversalIN4cute5tupleIJiiiiEEENS1_10collective13CollectiveMmaINS1_35MainloopSm100TmaUmmaWarpSpecializedILi17ELi2ELi4ENS5_IJNS4_1CILi1EEESB_SB_EEEEENS5_IJNSA_ILi128EEENSA_ILi64EEESF_EEENS_12float_e5m2_tENS5_IJlSB_lEEENS_12float_e4m3_tENS5_IJSB_llEEENS4_8TiledMMAINS4_8MMA_AtomIJNS4_10MMA_TraitsINS4_19SM100_MMA_F8F6F4_SSEJSH_SJ_fSE_SF_NS4_17integral_constantINS4_4UMMA5MajorELSR_0EEENSP_ISR_LSR_1EEENSP_INSQ_7ScaleInELSU_0EEESV_EEEEEENS4_6LayoutISC_NS5_IJNSA_ILi0EEESZ_SZ_EEEEENS5_IJNS4_10UnderscoreES12_S12_EEEEENS4_13SM90_TMA_LOADENS4_14ComposedLayoutINS4_7SwizzleILi2ELi4ELi3EEENS4_18smem_ptr_flag_bitsILi8EEENSY_INS5_IJNSA_ILi8EEESF_EEENS5_IJSF_SB_EEEEEEEvNS4_8identityES15_NS16_IS18_S1A_NSY_INS5_IJSF_S1B_EEENS5_IJSB_SF_EEEEEEEvS1G_EENS_8epilogue10collective18CollectiveEpilogueINS1M_23Sm100TmaWarpSpecializedILi1ELi1ELi64ELb0ELb0EEEJSG_NS5_IJNSY_ISE_SB_EENSY_ISF_SB_EEEEESH_SI_SH_SI_NS1M_6fusion15FusionCallbacksIS1Q_NS1U_17LinearCombinationISH_fSH_fLNS_15FloatRoundStyleE2EEESG_S1T_JEEENS4_5SM1004TMEM4LOAD26SM100_TMEM_LOAD_32dp32b64xES15_S1F_NS4_39AutoVectorizingCopyWithAssumedAlignmentILi128EEENS4_14SM90_TMA_STOREES1F_S25_S25_EEEvvEEEEvNT_6ParamsE)
        /*0044*/ 	.word	0x00000000
.L_29:


//--------------------- .nv.compat                --------------------------
	.section	.nv.compat,"",@"SHT_CUDA_COMPAT_INFO"
	.align	4
        /*0000*/ 	.byte	0x02, 0x09, 0x01, 0x00, 0x02, 0x02, 0x02, 0x00, 0x02, 0x05, 0x05, 0x00, 0x03, 0x07, 0x01, 0x01
        /*0010*/ 	.byte	0x02, 0x03, 0x01, 0x00, 0x02, 0x06, 0x01, 0x00, 0x04, 0x0b, 0x08, 0x00, 0x09, 0x00, 0x00, 0x00
        /*0020*/ 	.byte	0x00, 0x00, 0x00, 0x00


//--------------------- .nv.info._ZN7cutlass13device_kernelINS_4gemm6kernel13GemmUniversalIN4cute5tupleIJiiiiEEENS1_10collective13CollectiveMmaINS1_35MainloopSm100TmaUmmaWarpSpecializedILi17ELi2ELi4ENS5_IJNS4_1CILi1EEESB_SB_EEEEENS5_IJNSA_ILi128EEENSA_ILi64EEESF_EEENS_12float_e5m2_tENS5_IJlSB_lEEENS_12float_e4m3_tENS5_IJSB_llEEENS4_8TiledMMAINS4_8MMA_AtomIJNS4_10MMA_TraitsINS4_19SM100_MMA_F8F6F4_SSEJSH_SJ_fSE_SF_NS4_17integral_constantINS4_4UMMA5MajorELSR_0EEENSP_ISR_LSR_1EEENSP_INSQ_7ScaleInELSU_0EEESV_EEEEEENS4_6LayoutISC_NS5_IJNSA_ILi0EEESZ_SZ_EEEEENS5_IJNS4_10UnderscoreES12_S12_EEEEENS4_13SM90_TMA_LOADENS4_14ComposedLayoutINS4_7SwizzleILi2ELi4ELi3EEENS4_18smem_ptr_flag_bitsILi8EEENSY_INS5_IJNSA_ILi8EEESF_EEENS5_IJSF_SB_EEEEEEEvNS4_8identityES15_NS16_IS18_S1A_NSY_INS5_IJSF_S1B_EEENS5_IJSB_SF_EEEEEEEvS1G_EENS_8epilogue10collective18CollectiveEpilogueINS1M_23Sm100TmaWarpSpecializedILi1ELi1ELi64ELb0ELb0EEEJSG_NS5_IJNSY_ISE_SB_EENSY_ISF_SB_EEEEESH_SI_SH_SI_NS1M_6fusion15FusionCallbacksIS1Q_NS1U_17LinearCombinationISH_fSH_fLNS_15FloatRoundStyleE2EEESG_S1T_JEEENS4_5SM1004TMEM4LOAD26SM100_TMEM_LOAD_32dp32b64xES15_S1F_NS4_39AutoVectorizingCopyWithAssumedAlignmentILi128EEENS4_14SM90_TMA_STOREES1F_S25_S25_EEEvvEEEEvNT_6ParamsE --------------------------
	.section	.nv.info._ZN7cutlass13device_kernelINS_4gemm6kernel13GemmUniversalIN4cute5tupleIJiiiiEEENS1_10collective13CollectiveMmaINS1_35MainloopSm100TmaUmmaWarpSpecializedILi17ELi2ELi4ENS5_IJNS4_1CILi1EEESB_SB_EEEEENS5_IJNSA_ILi128EEENSA_ILi64EEESF_EEENS_12float_e5m2_tENS5_IJlSB_lEEENS_12float_e4m3_tENS5_IJSB_llEEENS4_8TiledMMAINS4_8MMA_AtomIJNS4_10MMA_TraitsINS4_19SM100_MMA_F8F6F4_SSEJSH_SJ_fSE_SF_NS4_17integral_constantINS4_4UMMA5MajorELSR_0EEENSP_ISR_LSR_1EEENSP_INSQ_7ScaleInELSU_0EEESV_EEEEEENS4_6LayoutISC_NS5_IJNSA_ILi0EEESZ_SZ_EEEEENS5_IJNS4_10UnderscoreES12_S12_EEEEENS4_13SM90_TMA_LOADENS4_14ComposedLayoutINS4_7SwizzleILi2ELi4ELi3EEENS4_18smem_ptr_flag_bitsILi8EEENSY_INS5_IJNSA_ILi8EEESF_EEENS5_IJSF_SB_EEEEEEEvNS4_8identityES15_NS16_IS18_S1A_NSY_INS5_IJSF_S1B_EEENS5_IJSB_SF_EEEEEEEvS1G_EENS_8epilogue10collective18CollectiveEpilogueINS1M_23Sm100TmaWarpSpecializedILi1ELi1ELi64ELb0ELb0EEEJSG_NS5_IJNSY_ISE_SB_EENSY_ISF_SB_EEEEESH_SI_SH_SI_NS1M_6fusion15FusionCallbacksIS1Q_NS1U_17LinearCombinationISH_fSH_fLNS_15FloatRoundStyleE2EEESG_S1T_JEEENS4_5SM1004TMEM4LOAD26SM100_TMEM_LOAD_32dp32b64xES15_S1F_NS4_39AutoVectorizingCopyWithAssumedAlignmentILi128EEENS4_14SM90_TMA_STOREES1F_S25_S25_EEEvvEEEEvNT_6ParamsE,"",@"SHT_CUDA_INFO"
	.sectionflags	@""
	.align	4


	//----- nvinfo : EIATTR_CUDA_API_VERSION
	.align		4
        /*0000*/ 	.byte	0x04, 0x37
        /*0002*/ 	.short	(.L_31 - .L_30)
.L_30:
        /*0004*/ 	.word	0x00000082


	//----- nvinfo : EIATTR_KPARAM_INFO
	.align		4
.L_31:
        /*0008*/ 	.byte	0x04, 0x17
        /*000a*/ 	.short	(.L_33 - .L_32)
.L_32:
        /*000c*/ 	.word	0x00000000
        /*0010*/ 	.short	0x0000
        /*0012*/ 	.short	0x0000
        /*0014*/ 	.byte	0x00, 0xf0, 0x01, 0x20


	//----- nvinfo : EIATTR_AT_ENTRY_FRAGMENTS
	.align		4
.L_33:
        /*0018*/ 	.byte	0x04, 0x4f
        /*001a*/ 	.short	(.L_35 - .L_34)


	//   ....[0]....
.L_34:
        /*001c*/ 	.word	0x00000006


	//----- nvinfo : EIATTR_RESERVED_SMEM_USED
	.align		4
.L_35:
        /*0020*/ 	.byte	0x01, 0x41
	.zero		2


	//----- nvinfo : EIATTR_SPARSE_MMA_MASK
	.align		4
        /*0024*/ 	.byte	0x03, 0x50
        /*0026*/ 	.short	0x0000


	//----- nvinfo : EIATTR_TCGEN05_1CTA_USED
	.align		4
        /*0028*/ 	.byte	0x01, 0x51
	.zero		2


	//----- nvinfo : EIATTR_MAXREG_COUNT
	.align		4
        /*002c*/ 	.byte	0x03, 0x1b
        /*002e*/ 	.short	0x00ff


	//----- nvinfo : EIATTR_NUM_BARRIERS
	.align		4
        /*0030*/ 	.byte	0x02, 0x4c
        /*0032*/ 	.byte	0x07
	.zero		1


	//----- nvinfo : EIATTR_EXTERNS
	.align		4
        /*0034*/ 	.byte	0x04, 0x0f
        /*0036*/ 	.short	(.L_37 - .L_36)


	//   ....[0]....
	.align		4
.L_36:
        /*0038*/ 	.word	index@(__assertfail)


	//----- nvinfo : EIATTR_MERCURY_ISA_VERSION
	.align		4
.L_37:
        /*003c*/ 	.byte	0x03, 0x5f
        /*003e*/ 	.short	0x0101


	//----- nvinfo : EIATTR_INT_WARP_WIDE_INSTR_OFFSETS
	.align		4
        /*0040*/ 	.byte	0x04, 0x31
        /*0042*/ 	.short	(.L_39 - .L_38)


	//   ....[0]....
.L_38:
        /*0044*/ 	.word	0x00001f50


	//   ....[1]....
        /*0048*/ 	.word	0x00004000


	//   ....[2]....
        /*004c*/ 	.word	0x00004020


	//   ....[3]....
        /*0050*/ 	.word	0x00004050


	//   ....[4]....
        /*0054*/ 	.word	0x00004a60


	//   ....[5]....
        /*0058*/ 	.word	0x00004b50


	//----- nvinfo : EIATTR_COOP_GROUP_MASK_REGIDS
	.align		4
.L_39:
        /*005c*/ 	.byte	0x04, 0x29
        /*005e*/ 	.short	(.L_41 - .L_40)


	//   ....[0]....
.L_40:
        /*0060*/ 	.word	0xffffffff


	//   ....[1]....
        /*0064*/ 	.word	0xffffffff


	//   ....[2]....
        /*0068*/ 	.word	0xffffffff


	//   ....[3]....
        /*006c*/ 	.word	0xffffffff


	//   ....[4]....
        /*0070*/ 	.word	0xffffffff


	//   ....[5]....
        /*0074*/ 	.word	0xffffffff


	//   ....[6]....
        /*0078*/ 	.word	0xffffffff


	//   ....[7]....
        /*007c*/ 	.word	0xffffffff


	//   ....[8]....
        /*0080*/ 	.word	0xffffffff


	//   ....[9]....
        /*0084*/ 	.word	0xffffffff


	//   ....[10]....
        /*0088*/ 	.word	0xffffffff


	//   ....[11]....
        /*008c*/ 	.word	0xffffffff


	//   ....[12]....
        /*0090*/ 	.word	0xffffffff


	//----- nvinfo : EIATTR_COOP_GROUP_INSTR_OFFSETS
	.align		4
.L_41:
        /*0094*/ 	.byte	0x04, 0x28
        /*0096*/ 	.short	(.L_43 - .L_42)


	//   ....[0]....
.L_42:
        /*0098*/ 	.word	0x00000090


	//   ....[1]....
        /*009c*/ 	.word	0x000004d0


	//   ....[2]....
        /*00a0*/ 	.word	0x00000810


	//   ....[3]....
        /*00a4*/ 	.word	0x00000950


	//   ....[4]....
        /*00a8*/ 	.word	0x00000a50


	//   ....[5]....
        /*00ac*/ 	.word	0x00000bc0


	//   ....[6]....
        /*00b0*/ 	.word	0x00000d60


	//   ....[7]....
        /*00b4*/ 	.word	0x00001e30


	//   ....[8]....
        /*00b8*/ 	.word	0x00003360


	//   ....[9]....
        /*00bc*/ 	.word	0x00003570


	//   ....[10]....
        /*00c0*/ 	.word	0x000035a0


	//   ....[11]....
        /*00c4*/ 	.word	0x00003ee0


	//   ....[12]....
        /*00c8*/ 	.word	0x00004110


	//----- nvinfo : EIATTR_VRC_CTA_INIT_COUNT
	.align		4
.L_43:
        /*00cc*/ 	.byte	0x02, 0x4a
        /*00ce*/ 	.byte	0x80
	.zero		1


	//----- nvinfo : EIATTR_SYSCALL_OFFSETS
	.align		4
        /*00d0*/ 	.byte	0x04, 0x46
        /*00d2*/ 	.short	(.L_45 - .L_44)


	//   ....[0]....
.L_44:
        /*00d4*/ 	.word	0x00005540


	//   ....[1]....
        /*00d8*/ 	.word	0x00005680


	//   ....[2]....
        /*00dc*/ 	.word	0x00005e20


	//----- nvinfo : EIATTR_MBARRIER_INSTR_OFFSETS
	.align		4
.L_45:
        /*00e0*/ 	.byte	0x04, 0x39
        /*00e2*/ 	.short	(.L_47 - .L_46)


	//   ....[0]....
.L_46:
        /*00e4*/ 	.word	0x000005d0
        /*00e8*/ 	.word	0x000000ff
        /*00ec*/ 	.word	0x00000000
        /*00f0*/ 	.short	0x0100
        /*00f2*/ 	.byte	0x05
	.zero		1


	//   ....[1]....
        /*00f4*/ 	.word	0x000005e0
        /*00f8*/ 	.word	0x000000ff
        /*00fc*/ 	.word	0x00000088
        /*0100*/ 	.short	0x0100
        /*0102*/ 	.byte	0x05
	.zero		1


	//   ....[2]....
        /*0104*/ 	.word	0x000005f0
        /*0108*/ 	.word	0x000000ff
        /*010c*/ 	.word	0x00000008
        /*0110*/ 	.short	0x0100
        /*0112*/ 	.byte	0x05
	.zero		1


	//   ....[3]....
        /*0114*/ 	.word	0x00000600
        /*0118*/ 	.word	0x000000ff
        /*011c*/ 	.word	0x00000090
        /*0120*/ 	.short	0x0100
        /*0122*/ 	.byte	0x05
	.zero		1


	//   ....[4]....
        /*0124*/ 	.word	0x00000610
        /*0128*/ 	.word	0x000000ff
        /*012c*/ 	.word	0x00000010
        /*0130*/ 	.short	0x0100
        /*0132*/ 	.byte	0x05
	.zero		1


	//   ....[5]....
        /*0134*/ 	.word	0x00000620
        /*0138*/ 	.word	0x000000ff
        /*013c*/ 	.word	0x00000098
        /*0140*/ 	.short	0x0100
        /*0142*/ 	.byte	0x05
	.zero		1


	//   ....[6]....
        /*0144*/ 	.word	0x00000630
        /*0148*/ 	.word	0x000000ff
        /*014c*/ 	.word	0x00000018
        /*0150*/ 	.short	0x0100
        /*0152*/ 	.byte	0x05
	.zero		1


	//   ....[7]....
        /*0154*/ 	.word	0x00000640
        /*0158*/ 	.word	0x000000ff
        /*015c*/ 	.word	0x000000a0
        /*0160*/ 	.short	0x0100
        /*0162*/ 	.byte	0x05
	.zero		1


	//   ....[8]....
        /*0164*/ 	.word	0x00000650
        /*0168*/ 	.word	0x000000ff
        /*016c*/ 	.word	0x00000020
        /*0170*/ 	.short	0x0100
        /*0172*/ 	.byte	0x05
	.zero		1


	//   ....[9]....
        /*0174*/ 	.word	0x00000660
        /*0178*/ 	.word	0x000000ff
        /*017c*/ 	.word	0x000000a8
        /*0180*/ 	.short	0x0100
        /*0182*/ 	.byte	0x05
	.zero		1


	//   ....[10]....
        /*0184*/ 	.word	0x00000670
        /*0188*/ 	.word	0x000000ff
        /*018c*/ 	.word	0x00000028
        /*0190*/ 	.short	0x0100
        /*0192*/ 	.byte	0x05
	.zero		1


	//   ....[11]....
        /*0194*/ 	.word	0x00000680
        /*0198*/ 	.word	0x000000ff
        /*019c*/ 	.word	0x000000b0
        /*01a0*/ 	.short	0x0100
        /*01a2*/ 	.byte	0x05
	.zero		1


	//   ....[12]....
        /*01a4*/ 	.word	0x00000690
        /*01a8*/ 	.word	0x000000ff
        /*01ac*/ 	.word	0x00000030
        /*01b0*/ 	.short	0x0100
        /*01b2*/ 	.byte	0x05
	.zero		1


	//   ....[13]....
        /*01b4*/ 	.word	0x000006a0
        /*01b8*/ 	.word	0x000000ff
        /*01bc*/ 	.word	0x000000b8
        /*01c0*/ 	.short	0x0100
        /*01c2*/ 	.byte	0x05
	.zero		1


	//   ....[14]....
        /*01c4*/ 	.word	0x000006b0
        /*01c8*/ 	.word	0x000000ff
        /*01cc*/ 	.word	0x00000038
        /*01d0*/ 	.short	0x0100
        /*01d2*/ 	.byte	0x05
	.zero		1


	//   ....[15]....
        /*01d4*/ 	.word	0x000006c0
        /*01d8*/ 	.word	0x000000ff
        /*01dc*/ 	.word	0x000000c0
        /*01e0*/ 	.short	0x0100
        /*01e2*/ 	.byte	0x05
	.zero		1


	//   ....[16]....
        /*01e4*/ 	.word	0x000006d0
        /*01e8*/ 	.word	0x000000ff
        /*01ec*/ 	.word	0x00000040
        /*01f0*/ 	.short	0x0100
        /*01f2*/ 	.byte	0x05
	.zero		1


	//   ....[17]....
        /*01f4*/ 	.word	0x000006e0
        /*01f8*/ 	.word	0x000000ff
        /*01fc*/ 	.word	0x000000c8
        /*0200*/ 	.short	0x0100
        /*0202*/ 	.byte	0x05
	.zero		1


	//   ....[18]....
        /*0204*/ 	.word	0x000006f0
        /*0208*/ 	.word	0x000000ff
        /*020c*/ 	.word	0x00000048
        /*0210*/ 	.short	0x0100
        /*0212*/ 	.byte	0x05
	.zero		1


	//   ....[19]....
        /*0214*/ 	.word	0x00000700
        /*0218*/ 	.word	0x000000ff
        /*021c*/ 	.word	0x000000d0
        /*0220*/ 	.short	0x0100
        /*0222*/ 	.byte	0x05
	.zero		1


	//   ....[20]....
        /*0224*/ 	.word	0x00000710
        /*0228*/ 	.word	0x000000ff
        /*022c*/ 	.word	0x00000050
        /*0230*/ 	.short	0x0100
        /*0232*/ 	.byte	0x05
	.zero		1


	//   ....[21]....
        /*0234*/ 	.word	0x00000720
        /*0238*/ 	.word	0x000000ff
        /*023c*/ 	.word	0x000000d8
        /*0240*/ 	.short	0x0100
        /*0242*/ 	.byte	0x05
	.zero		1


	//   ....[22]....
        /*0244*/ 	.word	0x00000730
        /*0248*/ 	.word	0x000000ff
        /*024c*/ 	.word	0x00000058
        /*0250*/ 	.short	0x0100
        /*0252*/ 	.byte	0x05
	.zero		1


	//   ....[23]....
        /*0254*/ 	.word	0x00000740
        /*0258*/ 	.word	0x000000ff
        /*025c*/ 	.word	0x000000e0
        /*0260*/ 	.short	0x0100
        /*0262*/ 	.byte	0x05
	.zero		1


	//   ....[24]....
        /*0264*/ 	.word	0x00000750
        /*0268*/ 	.word	0x000000ff
        /*026c*/ 	.word	0x00000060
        /*0270*/ 	.short	0x0100
        /*0272*/ 	.byte	0x05
	.zero		1


	//   ....[25]....
        /*0274*/ 	.word	0x00000760
        /*0278*/ 	.word	0x000000ff
        /*027c*/ 	.word	0x000000e8
        /*0280*/ 	.short	0x0100
        /*0282*/ 	.byte	0x05
	.zero		1


	//   ....[26]....
        /*0284*/ 	.word	0x00000770
        /*0288*/ 	.word	0x000000ff
        /*028c*/ 	.word	0x00000068
        /*0290*/ 	.short	0x0100
        /*0292*/ 	.byte	0x05
	.zero		1


	//   ....[27]....
        /*0294*/ 	.word	0x00000780
        /*0298*/ 	.word	0x000000ff
        /*029c*/ 	.word	0x000000f0
        /*02a0*/ 	.short	0x0100
        /*02a2*/ 	.byte	0x05
	.zero		1


	//   ....[28]....
        /*02a4*/ 	.word	0x00000790
        /*02a8*/ 	.word	0x000000ff
        /*02ac*/ 	.word	0x00000070
        /*02b0*/ 	.short	0x0100
        /*02b2*/ 	.byte	0x05
	.zero		1


	//   ....[29]....
        /*02b4*/ 	.word	0x000007a0
        /*02b8*/ 	.word	0x000000ff
        /*02bc*/ 	.word	0x000000f8
        /*02c0*/ 	.short	0x0100
        /*02c2*/ 	.byte	0x05
	.zero		1


	//   ....[30]....
        /*02c4*/ 	.word	0x000007b0
        /*02c8*/ 	.word	0x000000ff
        /*02cc*/ 	.word	0x00000078
        /*02d0*/ 	.short	0x0100
        /*02d2*/ 	.byte	0x05
	.zero		1


	//   ....[31]....
        /*02d4*/ 	.word	0x000007c0
        /*02d8*/ 	.word	0x000000ff
        /*02dc*/ 	.word	0x00000100
        /*02e0*/ 	.short	0x0100
        /*02e2*/ 	.byte	0x05
	.zero		1


	//   ....[32]....
        /*02e4*/ 	.word	0x000007d0
        /*02e8*/ 	.word	0x000000ff
        /*02ec*/ 	.word	0x00000080
        /*02f0*/ 	.short	0x0100
        /*02f2*/ 	.byte	0x05
	.zero		1


	//   ....[33]....
        /*02f4*/ 	.word	0x000007e0
        /*02f8*/ 	.word	0x000000ff
        /*02fc*/ 	.word	0x00000108
        /*0300*/ 	.short	0x0100
        /*0302*/ 	.byte	0x05
	.zero		1


	//   ....[34]....
        /*0304*/ 	.word	0x00000920
        /*0308*/ 	.word	0x000000ff
        /*030c*/ 	.word	0x00000110
        /*0310*/ 	.short	0x0100
        /*0312*/ 	.byte	0x06
	.zero		1


	//   ....[35]....
        /*0314*/ 	.word	0x00000930
        /*0318*/ 	.word	0x000000ff
        /*031c*/ 	.word	0x00000118
        /*0320*/ 	.short	0x0100
        /*0322*/ 	.byte	0x06
	.zero		1


	//   ....[36]....
        /*0324*/ 	.word	0x00000a20
        /*0328*/ 	.word	0x000000ff
        /*032c*/ 	.word	0x00000120
        /*0330*/ 	.short	0x0100
        /*0332*/ 	.byte	0x05
	.zero		1


	//   ....[37]....
        /*0334*/ 	.word	0x00000a30
        /*0338*/ 	.word	0x000000ff
        /*033c*/ 	.word	0x00000128
        /*0340*/ 	.short	0x0100
        /*0342*/ 	.byte	0x05
	.zero		1


	//   ....[38]....
        /*0344*/ 	.word	0x00000b70
        /*0348*/ 	.word	0x000000ff
        /*034c*/ 	.word	0x00000130
        /*0350*/ 	.short	0x0100
        /*0352*/ 	.byte	0x05
	.zero		1


	//   ....[39]....
        /*0354*/ 	.word	0x00000b80
        /*0358*/ 	.word	0x000000ff
        /*035c*/ 	.word	0x00000140
        /*0360*/ 	.short	0x0100
        /*0362*/ 	.byte	0x05
	.zero		1


	//   ....[40]....
        /*0364*/ 	.word	0x00000b90
        /*0368*/ 	.word	0x000000ff
        /*036c*/ 	.word	0x00000138
        /*0370*/ 	.short	0x0100
        /*0372*/ 	.byte	0x05
	.zero		1


	//   ....[41]....
        /*0374*/ 	.word	0x00000ba0
        /*0378*/ 	.word	0x000000ff
        /*037c*/ 	.word	0x00000148
        /*0380*/ 	.short	0x0100
        /*0382*/ 	.byte	0x05
	.zero		1


	//   ....[42]....
        /*0384*/ 	.word	0x00000cd0
        /*0388*/ 	.word	0x000000ff
        /*038c*/ 	.word	0x00000150
        /*0390*/ 	.short	0x0100
        /*0392*/ 	.byte	0x06
	.zero		1


	//   ....[43]....
        /*0394*/ 	.word	0x00000ce0
        /*0398*/ 	.word	0x000000ff
        /*039c*/ 	.word	0x00000170
        /*03a0*/ 	.short	0x0100
        /*03a2*/ 	.byte	0x06
	.zero		1


	//   ....[44]....
        /*03a4*/ 	.word	0x00000cf0
        /*03a8*/ 	.word	0x000000ff
        /*03ac*/ 	.word	0x00000158
        /*03b0*/ 	.short	0x0100
        /*03b2*/ 	.byte	0x06
	.zero		1


	//   ....[45]....
        /*03b4*/ 	.word	0x00000d00
        /*03b8*/ 	.word	0x000000ff
        /*03bc*/ 	.word	0x00000178
        /*03c0*/ 	.short	0x0100
        /*03c2*/ 	.byte	0x06
	.zero		1


	//   ....[46]....
        /*03c4*/ 	.word	0x00000d10
        /*03c8*/ 	.word	0x000000ff
        /*03cc*/ 	.word	0x00000160
        /*03d0*/ 	.short	0x0100
        /*03d2*/ 	.byte	0x06
	.zero		1


	//   ....[47]....
        /*03d4*/ 	.word	0x00000d20
        /*03d8*/ 	.word	0x000000ff
        /*03dc*/ 	.word	0x00000180
        /*03e0*/ 	.short	0x0100
        /*03e2*/ 	.byte	0x06
	.zero		1


	//   ....[48]....
        /*03e4*/ 	.word	0x00000d30
        /*03e8*/ 	.word	0x000000ff
        /*03ec*/ 	.word	0x00000168
        /*03f0*/ 	.short	0x0100
        /*03f2*/ 	.byte	0x06
	.zero		1


	//   ....[49]....
        /*03f4*/ 	.word	0x00000d40
        /*03f8*/ 	.word	0x000000ff
        /*03fc*/ 	.word	0x00000188
        /*0400*/ 	.short	0x0100
        /*0402*/ 	.byte	0x06
	.zero		1


	//   ....[50]....
        /*0404*/ 	.word	0x00000e30
        /*0408*/ 	.word	0x000000ff
        /*040c*/ 	.word	0x00000190
        /*0410*/ 	.short	0x0100
        /*0412*/ 	.byte	0x05
	.zero		1


	//   ....[51]....
        /*0414*/ 	.word	0x00000e40
        /*0418*/ 	.word	0x000000ff
        /*041c*/ 	.word	0x000001a0
        /*0420*/ 	.short	0x0100
        /*0422*/ 	.byte	0x05
	.zero		1


	//   ....[52]....
        /*0424*/ 	.word	0x00000e50
        /*0428*/ 	.word	0x000000ff
        /*042c*/ 	.word	0x00000198
        /*0430*/ 	.short	0x0100
        /*0432*/ 	.byte	0x05
	.zero		1


	//   ....[53]....
        /*0434*/ 	.word	0x00000e60
        /*0438*/ 	.word	0x000000ff
        /*043c*/ 	.word	0x000001a8
        /*0440*/ 	.short	0x0100
        /*0442*/ 	.byte	0x05
	.zero		1


	//   ....[54]....
        /*0444*/ 	.word	0x00001730
        /*0448*/ 	.word	0x00000003
        /*044c*/ 	.word	0x000001a0
        /*0450*/ 	.short	0x010a
        /*0452*/ 	.byte	0xff
	.zero		1


	//   ....[55]....
        /*0454*/ 	.word	0x00001760
        /*0458*/ 	.word	0x00000003
        /*045c*/ 	.word	0x00000190
        /*0460*/ 	.short	0x0101
        /*0462*/ 	.byte	0xff
	.zero		1


	//   ....[56]....
        /*0464*/ 	.word	0x00001830
        /*0468*/ 	.word	0x000000ff
        /*046c*/ 	.word	0x00000088
        /*0470*/ 	.short	0x010a
        /*0472*/ 	.byte	0x08
	.zero		1


	//   ....[57]....
        /*0474*/ 	.word	0x000018d0
        /*0478*/ 	.word	0x000000ff
        /*047c*/ 	.word	0x00000088
        /*0480*/ 	.short	0x010a
        /*0482*/ 	.byte	0x21
	.zero		1


	//   ....[58]....
        /*0484*/ 	.word	0x00001a20
        /*0488*/ 	.word	0x000000ff
        /*048c*/ 	.word	0x00000088
        /*0490*/ 	.short	0x010a
        /*0492*/ 	.byte	0x08
	.zero		1


	//   ....[59]....
        /*0494*/ 	.word	0x00001b30
        /*0498*/ 	.word	0x000000ff
        /*049c*/ 	.word	0x00000128
        /*04a0*/ 	.short	0x0101
        /*04a2*/ 	.byte	0x04
	.zero		1


	//   ....[60]....
        /*04a4*/ 	.word	0x00001b50
        /*04a8*/ 	.word	0x000000ff
        /*04ac*/ 	.word	0x00000088
        /*04b0*/ 	.short	0x010a
        /*04b2*/ 	.byte	0x08
	.zero		1


	//   ....[61]....
        /*04b4*/ 	.word	0x00001bd0
        /*04b8*/ 	.word	0x000000ff
        /*04bc*/ 	.word	0x00000088
        /*04c0*/ 	.short	0x010a
        /*04c2*/ 	.byte	0x11
	.zero		1


	//   ....[62]....
        /*04c4*/ 	.word	0x00001d20
        /*04c8*/ 	.word	0x000000ff
        /*04cc*/ 	.word	0x00000088
        /*04d0*/ 	.short	0x010a
        /*04d2*/ 	.byte	0x08
	.zero		1


	//   ....[63]....
        /*04d4*/ 	.word	0x00001e60
        /*04d8*/ 	.word	0x00000002
        /*04dc*/ 	.word	0x00000130
        /*04e0*/ 	.short	0x010a
        /*04e2*/ 	.byte	0xff
	.zero		1


	//   ....[64]....
        /*04e4*/ 	.word	0x00001f20
        /*04e8*/ 	.word	0x00000002
        /*04ec*/ 	.word	0x00000000
        /*04f0*/ 	.short	0x0101
        /*04f2*/ 	.byte	0xff
	.zero		1


	//   ....[65]....
        /*04f4*/ 	.word	0x00002480
        /*04f8*/ 	.word	0x000000ff
        /*04fc*/ 	.word	0x00000000
        /*0500*/ 	.short	0x010a
        /*0502*/ 	.byte	0x05
	.zero		1


	//   ....[66]....
        /*0504*/ 	.word	0x00002510
        /*0508*/ 	.word	0x000000ff
        /*050c*/ 	.word	0x00000000
        /*0510*/ 	.short	0x010a
        /*0512*/ 	.byte	0x05
	.zero		1


	//   ....[67]....
        /*0514*/ 	.word	0x000025a0
        /*0518*/ 	.word	0x000000ff
        /*051c*/ 	.word	0x00000000
        /*0520*/ 	.short	0x010a
        /*0522*/ 	.byte	0x05
	.zero		1


	//   ....[68]....
        /*0524*/ 	.word	0x00002630
        /*0528*/ 	.word	0x000000ff
        /*052c*/ 	.word	0x00000000
        /*0530*/ 	.short	0x010a
        /*0532*/ 	.byte	0x05
	.zero		1


	//   ....[69]....
        /*0534*/ 	.word	0x000026c0
        /*0538*/ 	.word	0x000000ff
        /*053c*/ 	.word	0x00000000
        /*0540*/ 	.short	0x010a
        /*0542*/ 	.byte	0x05
	.zero		1


	//   ....[70]....
        /*0544*/ 	.word	0x00002750
        /*0548*/ 	.word	0x000000ff
        /*054c*/ 	.word	0x00000000
        /*0550*/ 	.short	0x010a
        /*0552*/ 	.byte	0x05
	.zero		1


	//   ....[71]....
        /*0554*/ 	.word	0x000027e0
        /*0558*/ 	.word	0x000000ff
        /*055c*/ 	.word	0x00000000
        /*0560*/ 	.short	0x010a
        /*0562*/ 	.byte	0x05
	.zero		1


	//   ....[72]....
        /*0564*/ 	.word	0x00002870
        /*0568*/ 	.word	0x000000ff
        /*056c*/ 	.word	0x00000000
        /*0570*/ 	.short	0x010a
        /*0572*/ 	.byte	0x05
	.zero		1


	//   ....[73]....
        /*0574*/ 	.word	0x00002900
        /*0578*/ 	.word	0x000000ff
        /*057c*/ 	.word	0x00000000
        /*0580*/ 	.short	0x010a
        /*0582*/ 	.byte	0x05
	.zero		1


	//   ....[74]....
        /*0584*/ 	.word	0x00002990
        /*0588*/ 	.word	0x000000ff
        /*058c*/ 	.word	0x00000000
        /*0590*/ 	.short	0x010a
        /*0592*/ 	.byte	0x05
	.zero		1


	//   ....[75]....
        /*0594*/ 	.word	0x00002a20
        /*0598*/ 	.word	0x000000ff
        /*059c*/ 	.word	0x00000000
        /*05a0*/ 	.short	0x010a
        /*05a2*/ 	.byte	0x05
	.zero		1


	//   ....[76]....
        /*05a4*/ 	.word	0x00002ab0
        /*05a8*/ 	.word	0x000000ff
        /*05ac*/ 	.word	0x00000000
        /*05b0*/ 	.short	0x010a
        /*05b2*/ 	.byte	0x05
	.zero		1


	//   ....[77]....
        /*05b4*/ 	.word	0x00002b40
        /*05b8*/ 	.word	0x000000ff
        /*05bc*/ 	.word	0x00000000
        /*05c0*/ 	.short	0x010a
        /*05c2*/ 	.byte	0x05
	.zero		1


	//   ....[78]....
        /*05c4*/ 	.word	0x00002bd0
        /*05c8*/ 	.word	0x000000ff
        /*05cc*/ 	.word	0x00000000
        /*05d0*/ 	.short	0x010a
        /*05d2*/ 	.byte	0x05
	.zero		1


	//   ....[79]....
        /*05d4*/ 	.word	0x00002c60
        /*05d8*/ 	.word	0x000000ff
        /*05dc*/ 	.word	0x00000000
        /*05e0*/ 	.short	0x010a
        /*05e2*/ 	.byte	0x05
	.zero		1


	//   ....[80]....
        /*05e4*/ 	.word	0x00002cf0
        /*05e8*/ 	.word	0x000000ff
        /*05ec*/ 	.word	0x00000000
        /*05f0*/ 	.short	0x010a
        /*05f2*/ 	.byte	0x05
	.zero		1


	//   ....[81]....
        /*05f4*/ 	.word	0x00002d90
        /*05f8*/ 	.word	0x00000000
        /*05fc*/ 	.word	0x00000000
        /*0600*/ 	.short	0x010a
        /*0602*/ 	.byte	0xff
	.zero		1


	//   ....[82]....
        /*0604*/ 	.word	0x00002eb0
        /*0608*/ 	.word	0x00000000
        /*060c*/ 	.word	0x00000190
        /*0610*/ 	.short	0x010a
        /*0612*/ 	.byte	0xff
	.zero		1


	//   ....[83]....
        /*0614*/ 	.word	0x00002f10
        /*0618*/ 	.word	0x00000004
        /*061c*/ 	.word	0x00000000
        /*0620*/ 	.short	0x0101
        /*0622*/ 	.byte	0xff
	.zero		1


	//   ....[84]....
        /*0624*/ 	.word	0x00002f30
        /*0628*/ 	.word	0x000000ff
        /*062c*/ 	.word	0x00000140
        /*0630*/ 	.short	0x010a
        /*0632*/ 	.byte	0x05
	.zero		1


	//   ....[85]....
        /*0634*/ 	.word	0x00003050
        /*0638*/ 	.word	0x00000000
        /*063c*/ 	.word	0x00000130
        /*0640*/ 	.short	0x010a
        /*0642*/ 	.byte	0xff
	.zero		1


	//   ....[86]....
        /*0644*/ 	.word	0x00003160
        /*0648*/ 	.word	0x00000000
        /*064c*/ 	.word	0x00000000
        /*0650*/ 	.short	0x0101
        /*0652*/ 	.byte	0xff
	.zero		1


	//   ....[87]....
        /*0654*/ 	.word	0x000031f0
        /*0658*/ 	.word	0x000000ff
        /*065c*/ 	.word	0x00000140
        /*0660*/ 	.short	0x0106
        /*0662*/ 	.byte	0x05
	.zero		1


	//   ....[88]....
        /*0664*/ 	.word	0x00003210
        /*0668*/ 	.word	0x000000ff
        /*066c*/ 	.word	0x00000140
        /*0670*/ 	.short	0x010a
        /*0672*/ 	.byte	0x05
	.zero		1


	//   ....[89]....
        /*0674*/ 	.word	0x000032a0
        /*0678*/ 	.word	0x000000ff
        /*067c*/ 	.word	0x00000140
        /*0680*/ 	.short	0x0106
        /*0682*/ 	.byte	0x04
	.zero		1


	//   ....[90]....
        /*0684*/ 	.word	0x000032e0
        /*0688*/ 	.word	0x00000000
        /*068c*/ 	.word	0x00000140
        /*0690*/ 	.short	0x010a
        /*0692*/ 	.byte	0xff
	.zero		1


	//   ....[91]....
        /*0694*/ 	.word	0x000037d0
        /*0698*/ 	.word	0x00000000
        /*069c*/ 	.word	0x00000130
        /*06a0*/ 	.short	0x010a
        /*06a2*/ 	.byte	0xff
	.zero		1


	//   ....[92]....
        /*06a4*/ 	.word	0x000038e0
        /*06a8*/ 	.word	0x00000003
        /*06ac*/ 	.word	0x00000000
        /*06b0*/ 	.short	0x0101
        /*06b2*/ 	.byte	0xff
	.zero		1


	//   ....[93]....
        /*06b4*/ 	.word	0x000038f0
        /*06b8*/ 	.word	0x000000ff
        /*06bc*/ 	.word	0x00000000
        /*06c0*/ 	.short	0x010a
        /*06c2*/ 	.byte	0x04
	.zero		1


	//   ....[94]....
        /*06c4*/ 	.word	0x00003910
        /*06c8*/ 	.word	0x000000ff
        /*06cc*/ 	.word	0x00000170
        /*06d0*/ 	.short	0x010a
        /*06d2*/ 	.byte	0x08
	.zero		1


	//   ....[95]....
        /*06d4*/ 	.word	0x000039e0
        /*06d8*/ 	.word	0x000000ff
        /*06dc*/ 	.word	0x00000000
        /*06e0*/ 	.short	0x010a
        /*06e2*/ 	.byte	0x07
	.zero		1


	//   ....[96]....
        /*06e4*/ 	.word	0x00003b20
        /*06e8*/ 	.word	0x000000ff
        /*06ec*/ 	.word	0x00000000
        /*06f0*/ 	.short	0x010a
        /*06f2*/ 	.byte	0x04
	.zero		1


	//   ....[97]....
        /*06f4*/ 	.word	0x00003d10
        /*06f8*/ 	.word	0x000000ff
        /*06fc*/ 	.word	0x00000000
        /*0700*/ 	.short	0x010a
        /*0702*/ 	.byte	0x05
	.zero		1


	//   ....[98]....
        /*0704*/ 	.word	0x00003da0
        /*0708*/ 	.word	0x000000ff
        /*070c*/ 	.word	0x00000000
        /*0710*/ 	.short	0x010a
        /*0712*/ 	.byte	0x05
	.zero		1


	//   ....[99]....
        /*0714*/ 	.word	0x00003e30
        /*0718*/ 	.word	0x000000ff
        /*071c*/ 	.word	0x00000000
        /*0720*/ 	.short	0x010a
        /*0722*/ 	.byte	0x05
	.zero		1


	//   ....[100]....
        /*0724*/ 	.word	0x00003ec0
        /*0728*/ 	.word	0x000000ff
        /*072c*/ 	.word	0x00000000
        /*0730*/ 	.short	0x010a
        /*0732*/ 	.byte	0x07
	.zero		1


	//   ....[101]....
        /*0734*/ 	.word	0x00004300
        /*0738*/ 	.word	0x00000000
        /*073c*/ 	.word	0x00000130
        /*0740*/ 	.short	0x010a
        /*0742*/ 	.byte	0xff
	.zero		1


	//   ....[102]....
        /*0744*/ 	.word	0x000043f0
        /*0748*/ 	.word	0x00000000
        /*074c*/ 	.word	0x00000000
        /*0750*/ 	.short	0x0101
        /*0752*/ 	.byte	0xff
	.zero		1


	//   ....[103]....
        /*0754*/ 	.word	0x00004710
        /*0758*/ 	.word	0x000000ff
        /*075c*/ 	.word	0x00000128
        /*0760*/ 	.short	0x010a
        /*0762*/ 	.byte	0x06
	.zero		1


	//   ....[104]....
        /*0764*/ 	.word	0x00004890
        /*0768*/ 	.word	0x000000ff
        /*076c*/ 	.word	0x00000118
        /*0770*/ 	.short	0x010a
        /*0772*/ 	.byte	0x06
	.zero		1


	//   ....[105]....
        /*0774*/ 	.word	0x00004bc0
        /*0778*/ 	.word	0x000000ff
        /*077c*/ 	.word	0x00000110
        /*0780*/ 	.short	0x010b
        /*0782*/ 	.byte	0x06
	.zero		1


	//   ....[106]....
        /*0784*/ 	.word	0x00004be0
        /*0788*/ 	.word	0x000000ff
        /*078c*/ 	.word	0x00000000
        /*0790*/ 	.short	0x0101
        /*0792*/ 	.byte	0x25
	.zero		1


	//   ....[107]....
        /*0794*/ 	.word	0x00004c20
        /*0798*/ 	.word	0x00000000
        /*079c*/ 	.word	0x00000118
        /*07a0*/ 	.short	0x010a
        /*07a2*/ 	.byte	0xff
	.zero		1


	//   ....[108]....
        /*07a4*/ 	.word	0x00004f50
        /*07a8*/ 	.word	0x00000000
        /*07ac*/ 	.word	0x00000130
        /*07b0*/ 	.short	0x010a
        /*07b2*/ 	.byte	0xff
	.zero		1


	//   ....[109]....
        /*07b4*/ 	.word	0x00005060
        /*07b8*/ 	.word	0x00000000
        /*07bc*/ 	.word	0x00000000
        /*07c0*/ 	.short	0x0101
        /*07c2*/ 	.byte	0xff
	.zero		1


	//   ....[110]....
        /*07c4*/ 	.word	0x00005a00
        /*07c8*/ 	.word	0x000000ff
        /*07cc*/ 	.word	0x00000110
        /*07d0*/ 	.short	0x010a
        /*07d2*/ 	.byte	0x2b
	.zero		1


	//   ....[111]....
        /*07d4*/ 	.word	0x00005a10
        /*07d8*/ 	.word	0x0000009c
        /*07dc*/ 	.word	0x00000150
        /*07e0*/ 	.short	0x010a
        /*07e2*/ 	.byte	0xff
	.zero		1


	//   ....[112]....
        /*07e4*/ 	.word	0x00005ba0
        /*07e8*/ 	.word	0x000000ff
        /*07ec*/ 	.word	0x00000110
        /*07f0*/ 	.short	0x010a
        /*07f2*/ 	.byte	0x2b
	.zero		1


	//   ....[113]....
        /*07f4*/ 	.word	0x00005ca0
        /*07f8*/ 	.word	0x000000ff
        /*07fc*/ 	.word	0x00000000
        /*0800*/ 	.short	0x0101
        /*0802*/ 	.byte	0x04
	.zero		1


	//   ....[114]....
        /*0804*/ 	.word	0x00005d00
        /*0808*/ 	.word	0x0000009c
        /*080c*/ 	.word	0x00000150
        /*0810*/ 	.short	0x010a
        /*0812*/ 	.byte	0xff
	.zero		1


	//   ....[115]....
        /*0814*/ 	.word	0x000060c0
        /*0818*/ 	.word	0x000000ff
        /*081c*/ 	.word	0x00000000
        /*0820*/ 	.short	0x0101
        /*0822*/ 	.byte	0x05
	.zero		1


	//   ....[116]....
        /*0824*/ 	.word	0x00007170
        /*0828*/ 	.word	0x00000003
        /*082c*/ 	.word	0x000001a0
        /*0830*/ 	.short	0x010a
        /*0832*/ 	.byte	0xff
	.zero		1


	//   ....[117]....
        /*0834*/ 	.word	0x000071d0
        /*0838*/ 	.word	0x00000002
        /*083c*/ 	.word	0x00000088
        /*0840*/ 	.short	0x010a
        /*0842*/ 	.byte	0xff
	.zero		1


	//   ....[118]....
        /*0844*/ 	.word	0x00007230
        /*0848*/ 	.word	0x00000002
        /*084c*/ 	.word	0x00000088
        /*0850*/ 	.short	0x010a
        /*0852*/ 	.byte	0xff
	.zero		1


	//   ....[119]....
        /*0854*/ 	.word	0x00007280
        /*0858*/ 	.word	0x00000002
        /*085c*/ 	.word	0x00000130
        /*0860*/ 	.short	0x010a
        /*0862*/ 	.byte	0xff
	.zero		1


	//   ....[120]....
        /*0864*/ 	.word	0x000072e0
        /*0868*/ 	.word	0x00000000
        /*086c*/ 	.word	0x00000000
        /*0870*/ 	.short	0x010a
        /*0872*/ 	.byte	0xff
	.zero		1


	//   ....[121]....
        /*0874*/ 	.word	0x00007340
        /*0878*/ 	.word	0x00000000
        /*087c*/ 	.word	0x00000000
        /*0880*/ 	.short	0x010a
        /*0882*/ 	.byte	0xff
	.zero		1


	//   ....[122]....
        /*0884*/ 	.word	0x000073a0
        /*0888*/ 	.word	0x00000000
        /*088c*/ 	.word	0x00000000
        /*0890*/ 	.short	0x010a
        /*0892*/ 	.byte	0xff
	.zero		1


	//   ....[123]....
        /*0894*/ 	.word	0x00007400
        /*0898*/ 	.word	0x00000000
        /*089c*/ 	.word	0x00000000
        /*08a0*/ 	.short	0x010a
        /*08a2*/ 	.byte	0xff
	.zero		1


	//   ....[124]....
        /*08a4*/ 	.word	0x00007460
        /*08a8*/ 	.word	0x00000000
        /*08ac*/ 	.word	0x00000000
        /*08b0*/ 	.short	0x010a
        /*08b2*/ 	.byte	0xff
	.zero		1


	//   ....[125]....
        /*08b4*/ 	.word	0x000074c0
        /*08b8*/ 	.word	0x00000000
        /*08bc*/ 	.word	0x00000000
        /*08c0*/ 	.short	0x010a
        /*08c2*/ 	.byte	0xff
	.zero		1


	//   ....[126]....
        /*08c4*/ 	.word	0x00007520
        /*08c8*/ 	.word	0x00000000
        /*08cc*/ 	.word	0x00000000
        /*08d0*/ 	.short	0x010a
        /*08d2*/ 	.byte	0xff
	.zero		1


	//   ....[127]....
        /*08d4*/ 	.word	0x00007580
        /*08d8*/ 	.word	0x00000000
        /*08dc*/ 	.word	0x00000000
        /*08e0*/ 	.short	0x010a
        /*08e2*/ 	.byte	0xff
	.zero		1


	//   ....[128]....
        /*08e4*/ 	.word	0x000075e0
        /*08e8*/ 	.word	0x00000000
        /*08ec*/ 	.word	0x00000000
        /*08f0*/ 	.short	0x010a
        /*08f2*/ 	.byte	0xff
	.zero		1


	//   ....[129]....
        /*08f4*/ 	.word	0x00007640
        /*08f8*/ 	.word	0x00000000
        /*08fc*/ 	.word	0x00000000
        /*0900*/ 	.short	0x010a
        /*0902*/ 	.byte	0xff
	.zero		1


	//   ....[130]....
        /*0904*/ 	.word	0x000076a0
        /*0908*/ 	.word	0x00000000
        /*090c*/ 	.word	0x00000000
        /*0910*/ 	.short	0x010a
        /*0912*/ 	.byte	0xff
	.zero		1


	//   ....[131]....
        /*0914*/ 	.word	0x00007700
        /*0918*/ 	.word	0x00000000
        /*091c*/ 	.word	0x00000000
        /*0920*/ 	.short	0x010a
        /*0922*/ 	.byte	0xff
	.zero		1


	//   ....[132]....
        /*0924*/ 	.word	0x00007760
        /*0928*/ 	.word	0x00000000
        /*092c*/ 	.word	0x00000000
        /*0930*/ 	.short	0x010a
        /*0932*/ 	.byte	0xff
	.zero		1


	//   ....[133]....
        /*0934*/ 	.word	0x000077c0
        /*0938*/ 	.word	0x00000000
        /*093c*/ 	.word	0x00000000
        /*0940*/ 	.short	0x010a
        /*0942*/ 	.byte	0xff
	.zero		1


	//   ....[134]....
        /*0944*/ 	.word	0x00007820
        /*0948*/ 	.word	0x00000000
        /*094c*/ 	.word	0x00000000
        /*0950*/ 	.short	0x010a
        /*0952*/ 	.byte	0xff
	.zero		1


	//   ....[135]....
        /*0954*/ 	.word	0x00007880
        /*0958*/ 	.word	0x00000000
        /*095c*/ 	.word	0x00000000
        /*0960*/ 	.short	0x010a
        /*0962*/ 	.byte	0xff
	.zero		1


	//   ....[136]....
        /*0964*/ 	.word	0x000078d0
        /*0968*/ 	.word	0x00000000
        /*096c*/ 	.word	0x00000190
        /*0970*/ 	.short	0x010a
        /*0972*/ 	.byte	0xff
	.zero		1


	//   ....[137]....
        /*0974*/ 	.word	0x00007930
        /*0978*/ 	.word	0x00000000
        /*097c*/ 	.word	0x00000140
        /*0980*/ 	.short	0x010a
        /*0982*/ 	.byte	0xff
	.zero		1


	//   ....[138]....
        /*0984*/ 	.word	0x00007980
        /*0988*/ 	.word	0x00000000
        /*098c*/ 	.word	0x00000130
        /*0990*/ 	.short	0x010a
        /*0992*/ 	.byte	0xff
	.zero		1


	//   ....[139]....
        /*0994*/ 	.word	0x000079e0
        /*0998*/ 	.word	0x00000000
        /*099c*/ 	.word	0x00000140
        /*09a0*/ 	.short	0x010a
        /*09a2*/ 	.byte	0xff
	.zero		1


	//   ....[140]....
        /*09a4*/ 	.word	0x00007a30
        /*09a8*/ 	.word	0x00000000
        /*09ac*/ 	.word	0x00000130
        /*09b0*/ 	.short	0x010a
        /*09b2*/ 	.byte	0xff
	.zero		1


	//   ....[141]....
        /*09b4*/ 	.word	0x00007a90
        /*09b8*/ 	.word	0x00000003
        /*09bc*/ 	.word	0x00000170
        /*09c0*/ 	.short	0x010a
        /*09c2*/ 	.byte	0xff
	.zero		1


	//   ....[142]....
        /*09c4*/ 	.word	0x00007af0
        /*09c8*/ 	.word	0x00000000
        /*09cc*/ 	.word	0x00000000
        /*09d0*/ 	.short	0x010a
        /*09d2*/ 	.byte	0xff
	.zero		1


	//   ....[143]....
        /*09d4*/ 	.word	0x00007b50
        /*09d8*/ 	.word	0x00000000
        /*09dc*/ 	.word	0x00000000
        /*09e0*/ 	.short	0x010a
        /*09e2*/ 	.byte	0xff
	.zero		1


	//   ....[144]....
        /*09e4*/ 	.word	0x00007bb0
        /*09e8*/ 	.word	0x00000000
        /*09ec*/ 	.word	0x00000000
        /*09f0*/ 	.short	0x010a
        /*09f2*/ 	.byte	0xff
	.zero		1


	//   ....[145]....
        /*09f4*/ 	.word	0x00007c10
        /*09f8*/ 	.word	0x00000000
        /*09fc*/ 	.word	0x00000000
        /*0a00*/ 	.short	0x010a
        /*0a02*/ 	.byte	0xff
	.zero		1


	//   ....[146]....
        /*0a04*/ 	.word	0x00007c70
        /*0a08*/ 	.word	0x00000000
        /*0a0c*/ 	.word	0x00000000
        /*0a10*/ 	.short	0x010a
        /*0a12*/ 	.byte	0xff
	.zero		1


	//   ....[147]....
        /*0a14*/ 	.word	0x00007cc0
        /*0a18*/ 	.word	0x00000000
        /*0a1c*/ 	.word	0x00000130
        /*0a20*/ 	.short	0x010a
        /*0a22*/ 	.byte	0xff
	.zero		1


	//   ....[148]....
        /*0a24*/ 	.word	0x00007d20
        /*0a28*/ 	.word	0x00000000
        /*0a2c*/ 	.word	0x00000128
        /*0a30*/ 	.short	0x010a
        /*0a32*/ 	.byte	0xff
	.zero		1


	//   ....[149]....
        /*0a34*/ 	.word	0x00007d80
        /*0a38*/ 	.word	0x00000003
        /*0a3c*/ 	.word	0x00000118
        /*0a40*/ 	.short	0x010a
        /*0a42*/ 	.byte	0xff
	.zero		1


	//   ....[150]....
        /*0a44*/ 	.word	0x00007dd0
        /*0a48*/ 	.word	0x00000000
        /*0a4c*/ 	.word	0x00000130
        /*0a50*/ 	.short	0x010a
        /*0a52*/ 	.byte	0xff
	.zero		1


	//   ....[151]....
        /*0a54*/ 	.word	0x00007e30
        /*0a58*/ 	.word	0x00000000
        /*0a5c*/ 	.word	0x00000110
        /*0a60*/ 	.short	0x010a
        /*0a62*/ 	.byte	0xff
	.zero		1


	//   ....[152]....
        /*0a64*/ 	.word	0x00007e80
        /*0a68*/ 	.word	0x0000009c
        /*0a6c*/ 	.word	0x00000150
        /*0a70*/ 	.short	0x010a
        /*0a72*/ 	.byte	0xff
	.zero		1


	//----- nvinfo : EIATTR_NUM_MBARRIERS
	.align		4
.L_47:
        /*0a74*/ 	.byte	0x03, 0x38
        /*0a76*/ 	.short	0x0036


	//----- nvinfo : EIATTR_EXIT_INSTR_OFFSETS
	.align		4
        /*0a78*/ 	.byte	0x04, 0x1c
        /*0a7a*/ 	.short	(.L_49 - .L_48)


	//   ....[0]....
.L_48:
        /*0a7c*/ 	.word	0x00002dc0


	//   ....[1]....
        /*0a80*/ 	.word	0x000032b0


	//   ....[2]....
        /*0a84*/ 	.word	0x00003310


	//   ....[3]....
        /*0a88*/ 	.word	0x00004120


	//   ....[4]....
        /*0a8c*/ 	.word	0x00004c50


	//   ....[5]....
        /*0a90*/ 	.word	0x00004c90


	//   ....[6]....
        /*0a94*/ 	.word	0x00007160


	//----- nvinfo : EIATTR_MAX_THREADS
	.align		4
.L_49:
        /*0a98*/ 	.byte	0x04, 0x05
        /*0a9a*/ 	.short	(.L_51 - .L_50)
.L_50:
        /*0a9c*/ 	.word	0x00000100
        /*0aa0*/ 	.word	0x00000001
        /*0aa4*/ 	.word	0x00000001


	//----- nvinfo : EIATTR_CRS_STACK_SIZE
	.align		4
.L_51:
        /*0aa8*/ 	.byte	0x04, 0x1e
        /*0aaa*/ 	.short	(.L_53 - .L_52)
.L_52:
        /*0aac*/ 	.word	0x00000000


	//----- nvinfo : EIATTR_CBANK_PARAM_SIZE
	.align		4
.L_53:
        /*0ab0*/ 	.byte	0x03, 0x19
        /*0ab2*/ 	.short	0x0800


	//----- nvinfo : EIATTR_PARAM_CBANK
	.align		4
        /*0ab4*/ 	.byte	0x04, 0x0a
        /*0ab6*/ 	.short	(.L_55 - .L_54)
	.align		4
.L_54:
        /*0ab8*/ 	.word	index@(.nv.constant0._ZN7cutlass13device_kernelINS_4gemm6kernel13GemmUniversalIN4cute5tupleIJiiiiEEENS1_10collective13CollectiveMmaINS1_35MainloopSm100TmaUmmaWarpSpecializedILi17ELi2ELi4ENS5_IJNS4_1CILi1EEESB_SB_EEEEENS5_IJNSA_ILi128EEENSA_ILi64EEESF_EEENS_12float_e5m2_tENS5_IJlSB_lEEENS_12float_e4m3_tENS5_IJSB_llEEENS4_8TiledMMAINS4_8MMA_AtomIJNS4_10MMA_TraitsINS4_19SM100_MMA_F8F6F4_SSEJSH_SJ_fSE_SF_NS4_17integral_constantINS4_4UMMA5MajorELSR_0EEENSP_ISR_LSR_1EEENSP_INSQ_7ScaleInELSU_0EEESV_EEEEEENS4_6LayoutISC_NS5_IJNSA_ILi0EEESZ_SZ_EEEEENS5_IJNS4_10UnderscoreES12_S12_EEEEENS4_13SM90_TMA_LOADENS4_14ComposedLayoutINS4_7SwizzleILi2ELi4ELi3EEENS4_18smem_ptr_flag_bitsILi8EEENSY_INS5_IJNSA_ILi8EEESF_EEENS5_IJSF_SB_EEEEEEEvNS4_8identityES15_NS16_IS18_S1A_NSY_INS5_IJSF_S1B_EEENS5_IJSB_SF_EEEEEEEvS1G_EENS_8epilogue10collective18CollectiveEpilogueINS1M_23Sm100TmaWarpSpecializedILi1ELi1ELi64ELb0ELb0EEEJSG_NS5_IJNSY_ISE_SB_EENSY_ISF_SB_EEEEESH_SI_SH_SI_NS1M_6fusion15FusionCallbacksIS1Q_NS1U_17LinearCombinationISH_fSH_fLNS_15FloatRoundStyleE2EEESG_S1T_JEEENS4_5SM1004TMEM4LOAD26SM100_TMEM_LOAD_32dp32b64xES15_S1F_NS4_39AutoVectorizingCopyWithAssumedAlignmentILi128EEENS4_14SM90_TMA_STOREES1F_S25_S25_EEEvvEEEEvNT_6ParamsE)
        /*0abc*/ 	.short	0x0380
        /*0abe*/ 	.short	0x0800


	//----- nvinfo : EIATTR_SW_WAR
	.align		4
.L_55:
        /*0ac0*/ 	.byte	0x04, 0x36
        /*0ac2*/ 	.short	(.L_57 - .L_56)
.L_56:
        /*0ac4*/ 	.word	0x00000008
.L_57:


//--------------------- .nv.callgraph             --------------------------
	.section	.nv.callgraph,"",@"SHT_CUDA_CALLGRAPH"
	.align	4
	.sectionentsize	8
	.align		4
        /*0000*/ 	.word	0x00000000
	.align		4
        /*0004*/ 	.word	0xffffffff
	.align		4
        /*0008*/ 	.word	index@(_ZN7cutlass13device_kernelINS_4gemm6kernel13GemmUniversalIN4cute5tupleIJiiiiEEENS1_10collective13CollectiveMmaINS1_35MainloopSm100TmaUmmaWarpSpecializedILi17ELi2ELi4ENS5_IJNS4_1CILi1EEESB_SB_EEEEENS5_IJNSA_ILi128EEENSA_ILi64EEESF_EEENS_12float_e5m2_tENS5_IJlSB_lEEENS_12float_e4m3_tENS5_IJSB_llEEENS4_8TiledMMAINS4_8MMA_AtomIJNS4_10MMA_TraitsINS4_19SM100_MMA_F8F6F4_SSEJSH_SJ_fSE_SF_NS4_17integral_constantINS4_4UMMA5MajorELSR_0EEENSP_ISR_LSR_1EEENSP_INSQ_7ScaleInELSU_0EEESV_EEEEEENS4_6LayoutISC_NS5_IJNSA_ILi0EEESZ_SZ_EEEEENS5_IJNS4_10UnderscoreES12_S12_EEEEENS4_13SM90_TMA_LOADENS4_14ComposedLayoutINS4_7SwizzleILi2ELi4ELi3EEENS4_18smem_ptr_flag_bitsILi8EEENSY_INS5_IJNSA_ILi8EEESF_EEENS5_IJSF_SB_EEEEEEEvNS4_8identityES15_NS16_IS18_S1A_NSY_INS5_IJSF_S1B_EEENS5_IJSB_SF_EEEEEEEvS1G_EENS_8epilogue10collective18CollectiveEpilogueINS1M_23Sm100TmaWarpSpecializedILi1ELi1ELi64ELb0ELb0EEEJSG_NS5_IJNSY_ISE_SB_EENSY_ISF_SB_EEEEESH_SI_SH_SI_NS1M_6fusion15FusionCallbacksIS1Q_NS1U_17LinearCombinationISH_fSH_fLNS_15FloatRoundStyleE2EEESG_S1T_JEEENS4_5SM1004TMEM4LOAD26SM100_TMEM_LOAD_32dp32b64xES15_S1F_NS4_39AutoVectorizingCopyWithAssumedAlignmentILi128EEENS4_14SM90_TMA_STOREES1F_S25_S25_EEEvvEEEEvNT_6ParamsE)
	.align		4
        /*000c*/ 	.word	index@(__assertfail)
	.align		4
        /*0010*/ 	.word	0x00000000
	.align		4
        /*0014*/ 	.word	0xfffffffe
	.align		4
        /*0018*/ 	.word	0x00000000
	.align		4
        /*001c*/ 	.word	0xfffffffd
	.align		4
        /*0020*/ 	.word	0x00000000
	.align		4
        /*0024*/ 	.word	0xfffffffc


//--------------------- .nv.constant4             --------------------------
	.section	.nv.constant4,"a",@progbits
	.align	8
	.align		8
.nv.constant4:
        /*0000*/ 	.dword	__assertfail
	.align		8
        /*0008*/ 	.dword	__unnamed_1
	.align		8
        /*0010*/ 	.dword	__unnamed_2
	.align		8
        /*0018*/ 	.dword	_ZN40_INTERNAL_58ef3c33_4_k_cu_dc162b89_161794cuda3std3__45__cpo5beginE
	.align		8
        /*0020*/ 	.dword	_ZN40_INTERNAL_58ef3c33_4_k_cu_dc162b89_161794cuda3std3__45__cpo3endE
	.align		8
        /*0028*/ 	.dword	_ZN40_INTERNAL_58ef3c33_4_k_cu_dc162b89_161794cuda3std3__45__cpo6cbeginE
	.align		8
        /*0030*/ 	.dword	_ZN40_INTERNAL_58ef3c33_4_k_cu_dc162b89_161794cuda3std3__45__cpo4cendE
	.align		8
        /*0038*/ 	.dword	_ZN40_INTERNAL_58ef3c33_4_k_cu_dc162b89_161794cuda3std3__442_GLOBAL__N__58ef3c33_4_k_cu_dc162b89_161796ignoreE
	.align		8
        /*0040*/ 	.dword	_ZN40_INTERNAL_58ef3c33_4_k_cu_dc162b89_161794cuda3std3__419piecewise_constructE
	.align		8
        /*0048*/ 	.dword	_ZN40_INTERNAL_58ef3c33_4_k_cu_dc162b89_161794cuda3std3__48in_placeE
	.align		8
        /*0050*/ 	.dword	_ZN40_INTERNAL_58ef3c33_4_k_cu_dc162b89_161794cuda3std6ranges3__45__cpo4swapE
	.align		8
        /*0058*/ 	.dword	_ZN40_INTERNAL_58ef3c33_4_k_cu_dc162b89_161794cuda3std6ranges3__45__cpo9iter_moveE
	.align		8
        /*0060*/ 	.dword	_ZN40_INTERNAL_58ef3c33_4_k_cu_dc162b89_161794cute7productE
	.align		8
        /*0068*/ 	.dword	_ZN40_INTERNAL_58ef3c33_4_k_cu_dc162b89_161794cute1_E
	.align		8
        /*0070*/ 	.dword	$str$25
	.align		8
        /*0078*/ 	.dword	$str$26
	.align		8
        /*0080*/ 	.dword	$str$27
	.align		8
        /*0088*/ 	.dword	$str$28


//--------------------- .text._ZN7cutlass13device_kernelINS_4gemm6kernel13GemmUniversalIN4cute5tupleIJiiiiEEENS1_10collective13CollectiveMmaINS1_35MainloopSm100TmaUmmaWarpSpecializedILi17ELi2ELi4ENS5_IJNS4_1CILi1EEESB_SB_EEEEENS5_IJNSA_ILi128EEENSA_ILi64EEESF_EEENS_12float_e5m2_tENS5_IJlSB_lEEENS_12float_e4m3_tENS5_IJSB_llEEENS4_8TiledMMAINS4_8MMA_AtomIJNS4_10MMA_TraitsINS4_19SM100_MMA_F8F6F4_SSEJSH_SJ_fSE_SF_NS4_17integral_constantINS4_4UMMA5MajorELSR_0EEENSP_ISR_LSR_1EEENSP_INSQ_7ScaleInELSU_0EEESV_EEEEEENS4_6LayoutISC_NS5_IJNSA_ILi0EEESZ_SZ_EEEEENS5_IJNS4_10UnderscoreES12_S12_EEEEENS4_13SM90_TMA_LOADENS4_14ComposedLayoutINS4_7SwizzleILi2ELi4ELi3EEENS4_18smem_ptr_flag_bitsILi8EEENSY_INS5_IJNSA_ILi8EEESF_EEENS5_IJSF_SB_EEEEEEEvNS4_8identityES15_NS16_IS18_S1A_NSY_INS5_IJSF_S1B_EEENS5_IJSB_SF_EEEEEEEvS1G_EENS_8epilogue10collective18CollectiveEpilogueINS1M_23Sm100TmaWarpSpecializedILi1ELi1ELi64ELb0ELb0EEEJSG_NS5_IJNSY_ISE_SB_EENSY_ISF_SB_EEEEESH_SI_SH_SI_NS1M_6fusion15FusionCallbacksIS1Q_NS1U_17LinearCombinationISH_fSH_fLNS_15FloatRoundStyleE2EEESG_S1T_JEEENS4_5SM1004TMEM4LOAD26SM100_TMEM_LOAD_32dp32b64xES15_S1F_NS4_39AutoVectorizingCopyWithAssumedAlignmentILi128EEENS4_14SM90_TMA_STOREES1F_S25_S25_EEEvvEEEEvNT_6ParamsE --------------------------
	.section	.text._ZN7cutlass13device_kernelINS_4gemm6kernel13GemmUniversalIN4cute5tupleIJiiiiEEENS1_10collective13CollectiveMmaINS1_35MainloopSm100TmaUmmaWarpSpecializedILi17ELi2ELi4ENS5_IJNS4_1CILi1EEESB_SB_EEEEENS5_IJNSA_ILi128EEENSA_ILi64EEESF_EEENS_12float_e5m2_tENS5_IJlSB_lEEENS_12float_e4m3_tENS5_IJSB_llEEENS4_8TiledMMAINS4_8MMA_AtomIJNS4_10MMA_TraitsINS4_19SM100_MMA_F8F6F4_SSEJSH_SJ_fSE_SF_NS4_17integral_constantINS4_4UMMA5MajorELSR_0EEENSP_ISR_LSR_1EEENSP_INSQ_7ScaleInELSU_0EEESV_EEEEEENS4_6LayoutISC_NS5_IJNSA_ILi0EEESZ_SZ_EEEEENS5_IJNS4_10UnderscoreES12_S12_EEEEENS4_13SM90_TMA_LOADENS4_14ComposedLayoutINS4_7SwizzleILi2ELi4ELi3EEENS4_18smem_ptr_flag_bitsILi8EEENSY_INS5_IJNSA_ILi8EEESF_EEENS5_IJSF_SB_EEEEEEEvNS4_8identityES15_NS16_IS18_S1A_NSY_INS5_IJSF_S1B_EEENS5_IJSB_SF_EEEEEEEvS1G_EENS_8epilogue10collective18CollectiveEpilogueINS1M_23Sm100TmaWarpSpecializedILi1ELi1ELi64ELb0ELb0EEEJSG_NS5_IJNSY_ISE_SB_EENSY_ISF_SB_EEEEESH_SI_SH_SI_NS1M_6fusion15FusionCallbacksIS1Q_NS1U_17LinearCombinationISH_fSH_fLNS_15FloatRoundStyleE2EEESG_S1T_JEEENS4_5SM1004TMEM4LOAD26SM100_TMEM_LOAD_32dp32b64xES15_S1F_NS4_39AutoVectorizingCopyWithAssumedAlignmentILi128EEENS4_14SM90_TMA_STOREES1F_S25_S25_EEEvvEEEEvNT_6ParamsE,"ax",@progbits
	.align	128
.text._ZN7cutlass13device_kernelINS_4gemm6kernel13GemmUniversalIN4cute5tupleIJiiiiEEENS1_10collective13CollectiveMmaINS1_35MainloopSm100TmaUmmaWarpSpecializedILi17ELi2ELi4ENS5_IJNS4_1CILi1EEESB_SB_EEEEENS5_IJNSA_ILi128EEENSA_ILi64EEESF_EEENS_12float_e5m2_tENS5_IJlSB_lEEENS_12float_e4m3_tENS5_IJSB_llEEENS4_8TiledMMAINS4_8MMA_AtomIJNS4_10MMA_TraitsINS4_19SM100_MMA_F8F6F4_SSEJSH_SJ_fSE_SF_NS4_17integral_constantINS4_4UMMA5MajorELSR_0EEENSP_ISR_LSR_1EEENSP_INSQ_7ScaleInELSU_0EEESV_EEEEEENS4_6LayoutISC_NS5_IJNSA_ILi0EEESZ_SZ_EEEEENS5_IJNS4_10UnderscoreES12_S12_EEEEENS4_13SM90_TMA_LOADENS4_14ComposedLayoutINS4_7SwizzleILi2ELi4ELi3EEENS4_18smem_ptr_flag_bitsILi8EEENSY_INS5_IJNSA_ILi8EEESF_EEENS5_IJSF_SB_EEEEEEEvNS4_8identityES15_NS16_IS18_S1A_NSY_INS5_IJSF_S1B_EEENS5_IJSB_SF_EEEEEEEvS1G_EENS_8epilogue10collective18CollectiveEpilogueINS1M_23Sm100TmaWarpSpecializedILi1ELi1ELi64ELb0ELb0EEEJSG_NS5_IJNSY_ISE_SB_EENSY_ISF_SB_EEEEESH_SI_SH_SI_NS1M_6fusion15FusionCallbacksIS1Q_NS1U_17LinearCombinationISH_fSH_fLNS_15FloatRoundStyleE2EEESG_S1T_JEEENS4_5SM1004TMEM4LOAD26SM100_TMEM_LOAD_32dp32b64xES15_S1F_NS4_39AutoVectorizingCopyWithAssumedAlignmentILi128EEENS4_14SM90_TMA_STOREES1F_S25_S25_EEEvvEEEEvNT_6ParamsE:
        .type           _ZN7cutlass13device_kernelINS_4gemm6kernel13GemmUniversalIN4cute5tupleIJiiiiEEENS1_10collective13CollectiveMmaINS1_35MainloopSm100TmaUmmaWarpSpecializedILi17ELi2ELi4ENS5_IJNS4_1CILi1EEESB_SB_EEEEENS5_IJNSA_ILi128EEENSA_ILi64EEESF_EEENS_12float_e5m2_tENS5_IJlSB_lEEENS_12float_e4m3_tENS5_IJSB_llEEENS4_8TiledMMAINS4_8MMA_AtomIJNS4_10MMA_TraitsINS4_19SM100_MMA_F8F6F4_SSEJSH_SJ_fSE_SF_NS4_17integral_constantINS4_4UMMA5MajorELSR_0EEENSP_ISR_LSR_1EEENSP_INSQ_7ScaleInELSU_0EEESV_EEEEEENS4_6LayoutISC_NS5_IJNSA_ILi0EEESZ_SZ_EEEEENS5_IJNS4_10UnderscoreES12_S12_EEEEENS4_13SM90_TMA_LOADENS4_14ComposedLayoutINS4_7SwizzleILi2ELi4ELi3EEENS4_18smem_ptr_flag_bitsILi8EEENSY_INS5_IJNSA_ILi8EEESF_EEENS5_IJSF_SB_EEEEEEEvNS4_8identityES15_NS16_IS18_S1A_NSY_INS5_IJSF_S1B_EEENS5_IJSB_SF_EEEEEEEvS1G_EENS_8epilogue10collective18CollectiveEpilogueINS1M_23Sm100TmaWarpSpecializedILi1ELi1ELi64ELb0ELb0EEEJSG_NS5_IJNSY_ISE_SB_EENSY_ISF_SB_EEEEESH_SI_SH_SI_NS1M_6fusion15FusionCallbacksIS1Q_NS1U_17LinearCombinationISH_fSH_fLNS_15FloatRoundStyleE2EEESG_S1T_JEEENS4_5SM1004TMEM4LOAD26SM100_TMEM_LOAD_32dp32b64xES15_S1F_NS4_39AutoVectorizingCopyWithAssumedAlignmentILi128EEENS4_14SM90_TMA_STOREES1F_S25_S25_EEEvvEEEEvNT_6ParamsE,@function
        .size           _ZN7cutlass13device_kernelINS_4gemm6kernel13GemmUniversalIN4cute5tupleIJiiiiEEENS1_10collective13CollectiveMmaINS1_35MainloopSm100TmaUmmaWarpSpecializedILi17ELi2ELi4ENS5_IJNS4_1CILi1EEESB_SB_EEEEENS5_IJNSA_ILi128EEENSA_ILi64EEESF_EEENS_12float_e5m2_tENS5_IJlSB_lEEENS_12float_e4m3_tENS5_IJSB_llEEENS4_8TiledMMAINS4_8MMA_AtomIJNS4_10MMA_TraitsINS4_19SM100_MMA_F8F6F4_SSEJSH_SJ_fSE_SF_NS4_17integral_constantINS4_4UMMA5MajorELSR_0EEENSP_ISR_LSR_1EEENSP_INSQ_7ScaleInELSU_0EEESV_EEEEEENS4_6LayoutISC_NS5_IJNSA_ILi0EEESZ_SZ_EEEEENS5_IJNS4_10UnderscoreES12_S12_EEEEENS4_13SM90_TMA_LOADENS4_14ComposedLayoutINS4_7SwizzleILi2ELi4ELi3EEENS4_18smem_ptr_flag_bitsILi8EEENSY_INS5_IJNSA_ILi8EEESF_EEENS5_IJSF_SB_EEEEEEEvNS4_8identityES15_NS16_IS18_S1A_NSY_INS5_IJSF_S1B_EEENS5_IJSB_SF_EEEEEEEvS1G_EENS_8epilogue10collective18CollectiveEpilogueINS1M_23Sm100TmaWarpSpecializedILi1ELi1ELi64ELb0ELb0EEEJSG_NS5_IJNSY_ISE_SB_EENSY_ISF_SB_EEEEESH_SI_SH_SI_NS1M_6fusion15FusionCallbacksIS1Q_NS1U_17LinearCombinationISH_fSH_fLNS_15FloatRoundStyleE2EEESG_S1T_JEEENS4_5SM1004TMEM4LOAD26SM100_TMEM_LOAD_32dp32b64xES15_S1F_NS4_39AutoVectorizingCopyWithAssumedAlignmentILi128EEENS4_14SM90_TMA_STOREES1F_S25_S25_EEEvvEEEEvNT_6ParamsE,(.L_x_168 - _ZN7cutlass13device_kernelINS_4gemm6kernel13GemmUniversalIN4cute5tupleIJiiiiEEENS1_10collective13CollectiveMmaINS1_35MainloopSm100TmaUmmaWarpSpecializedILi17ELi2ELi4ENS5_IJNS4_1CILi1EEESB_SB_EEEEENS5_IJNSA_ILi128EEENSA_ILi64EEESF_EEENS_12float_e5m2_tENS5_IJlSB_lEEENS_12float_e4m3_tENS5_IJSB_llEEENS4_8TiledMMAINS4_8MMA_AtomIJNS4_10MMA_TraitsINS4_19SM100_MMA_F8F6F4_SSEJSH_SJ_fSE_SF_NS4_17integral_constantINS4_4UMMA5MajorELSR_0EEENSP_ISR_LSR_1EEENSP_INSQ_7ScaleInELSU_0EEESV_EEEEEENS4_6LayoutISC_NS5_IJNSA_ILi0EEESZ_SZ_EEEEENS5_IJNS4_10UnderscoreES12_S12_EEEEENS4_13SM90_TMA_LOADENS4_14ComposedLayoutINS4_7SwizzleILi2ELi4ELi3EEENS4_18smem_ptr_flag_bitsILi8EEENSY_INS5_IJNSA_ILi8EEESF_EEENS5_IJSF_SB_EEEEEEEvNS4_8identityES15_NS16_IS18_S1A_NSY_INS5_IJSF_S1B_EEENS5_IJSB_SF_EEEEEEEvS1G_EENS_8epilogue10collective18CollectiveEpilogueINS1M_23Sm100TmaWarpSpecializedILi1ELi1ELi64ELb0ELb0EEEJSG_NS5_IJNSY_ISE_SB_EENSY_ISF_SB_EEEEESH_SI_SH_SI_NS1M_6fusion15FusionCallbacksIS1Q_NS1U_17LinearCombinationISH_fSH_fLNS_15FloatRoundStyleE2EEESG_S1T_JEEENS4_5SM1004TMEM4LOAD26SM100_TMEM_LOAD_32dp32b64xES15_S1F_NS4_39AutoVectorizingCopyWithAssumedAlignmentILi128EEENS4_14SM90_TMA_STOREES1F_S25_S25_EEEvvEEEEvNT_6ParamsE)
        .other          _ZN7cutlass13device_kernelINS_4gemm6kernel13GemmUniversalIN4cute5tupleIJiiiiEEENS1_10collective13CollectiveMmaINS1_35MainloopSm100TmaUmmaWarpSpecializedILi17ELi2ELi4ENS5_IJNS4_1CILi1EEESB_SB_EEEEENS5_IJNSA_ILi128EEENSA_ILi64EEESF_EEENS_12float_e5m2_tENS5_IJlSB_lEEENS_12float_e4m3_tENS5_IJSB_llEEENS4_8TiledMMAINS4_8MMA_AtomIJNS4_10MMA_TraitsINS4_19SM100_MMA_F8F6F4_SSEJSH_SJ_fSE_SF_NS4_17integral_constantINS4_4UMMA5MajorELSR_0EEENSP_ISR_LSR_1EEENSP_INSQ_7ScaleInELSU_0EEESV_EEEEEENS4_6LayoutISC_NS5_IJNSA_ILi0EEESZ_SZ_EEEEENS5_IJNS4_10UnderscoreES12_S12_EEEEENS4_13SM90_TMA_LOADENS4_14ComposedLayoutINS4_7SwizzleILi2ELi4ELi3EEENS4_18smem_ptr_flag_bitsILi8EEENSY_INS5_IJNSA_ILi8EEESF_EEENS5_IJSF_SB_EEEEEEEvNS4_8identityES15_NS16_IS18_S1A_NSY_INS5_IJSF_S1B_EEENS5_IJSB_SF_EEEEEEEvS1G_EENS_8epilogue10collective18CollectiveEpilogueINS1M_23Sm100TmaWarpSpecializedILi1ELi1ELi64ELb0ELb0EEEJSG_NS5_IJNSY_ISE_SB_EENSY_ISF_SB_EEEEESH_SI_SH_SI_NS1M_6fusion15FusionCallbacksIS1Q_NS1U_17LinearCombinationISH_fSH_fLNS_15FloatRoundStyleE2EEESG_S1T_JEEENS4_5SM1004TMEM4LOAD26SM100_TMEM_LOAD_32dp32b64xES15_S1F_NS4_39AutoVectorizingCopyWithAssumedAlignmentILi128EEENS4_14SM90_TMA_STOREES1F_S25_S25_EEEvvEEEEvNT_6ParamsE,@"STO_CUDA_ENTRY STV_DEFAULT"
_ZN7cutlass13device_kernelINS_4gemm6kernel13GemmUniversalIN4cute5tupleIJiiiiEEENS1_10collective13CollectiveMmaINS1_35MainloopSm100TmaUmmaWarpSpecializedILi17ELi2ELi4ENS5_IJNS4_1CILi1EEESB_SB_EEEEENS5_IJNSA_ILi128EEENSA_ILi64EEESF_EEENS_12float_e5m2_tENS5_IJlSB_lEEENS_12float_e4m3_tENS5_IJSB_llEEENS4_8TiledMMAINS4_8MMA_AtomIJNS4_10MMA_TraitsINS4_19SM100_MMA_F8F6F4_SSEJSH_SJ_fSE_SF_NS4_17integral_constantINS4_4UMMA5MajorELSR_0EEENSP_ISR_LSR_1EEENSP_INSQ_7ScaleInELSU_0EEESV_EEEEEENS4_6LayoutISC_NS5_IJNSA_ILi0EEESZ_SZ_EEEEENS5_IJNS4_10UnderscoreES12_S12_EEEEENS4_13SM90_TMA_LOADENS4_14ComposedLayoutINS4_7SwizzleILi2ELi4ELi3EEENS4_18smem_ptr_flag_bitsILi8EEENSY_INS5_IJNSA_ILi8EEESF_EEENS5_IJSF_SB_EEEEEEEvNS4_8identityES15_NS16_IS18_S1A_NSY_INS5_IJSF_S1B_EEENS5_IJSB_SF_EEEEEEEvS1G_EENS_8epilogue10collective18CollectiveEpilogueINS1M_23Sm100TmaWarpSpecializedILi1ELi1ELi64ELb0ELb0EEEJSG_NS5_IJNSY_ISE_SB_EENSY_ISF_SB_EEEEESH_SI_SH_SI_NS1M_6fusion15FusionCallbacksIS1Q_NS1U_17LinearCombinationISH_fSH_fLNS_15FloatRoundStyleE2EEESG_S1T_JEEENS4_5SM1004TMEM4LOAD26SM100_TMEM_LOAD_32dp32b64xES15_S1F_NS4_39AutoVectorizingCopyWithAssumedAlignmentILi128EEENS4_14SM90_TMA_STOREES1F_S25_S25_EEEvvEEEEvNT_6ParamsE:
[----:B------:R-:W1:Y:S01]  /*0000*/  LDC R1, c[0x0][0x37c] ;  /* 0x0000df00ff017b82 */ /* 0x000e620000000800 */
[----:B------:R-:W2:Y:S01]  /*0010*/  S2R R166, SR_TID.X ;  /* 0x0000000000a67919 */ /* 0x000ea20000002100 */
[----:B------:R-:W3:Y:S01]  /*0020*/  LDCU.64 UR4, c[0x0][0x890] ;  /* 0x00011200ff0477ac */ /* 0x000ee20008000a00 */
[----:B------:R-:W-:Y:S02]  /*0030*/  PRMT R164, RZ, 0x7610, R164 ;  /* 0x00007610ffa47816 */ /* 0x000fe400000000a4 */
[----:B------:R-:W-:Y:S01]  /*0040*/  ELECT P5, URZ, PT ;  /* 0x0000000000ff782f */ /* 0x000fe200038a0000 */
[----:B------:R-:W4:Y:S01]  /*0050*/  LDCU.64 UR40, c[0x0][0x358] ;  /* 0x00006b00ff2877ac */ /* 0x000f220008000a00 */
[----:B---3--:R-:W-:-:S04]  /*0060*/  UISETP.NE.U32.AND UP0, UPT, UR4, URZ, UPT ;  /* 0x000000ff0400728c */ /* 0x008fc8000bf05070 */
[----:B------:R-:W-:Y:S01]  /*0070*/  UISETP.NE.AND.EX UP0, UPT, UR5, URZ, UPT, UP0 ;  /* 0x000000ff0500728c */ /* 0x000fe2000bf05300 */
[----:B--2---:R-:W-:-:S05]  /*0080*/  SHF.R.U32.HI R169, RZ, 0x5, R166 ;  /* 0x00000005ffa97819 */ /* 0x004fca00000116a6 */
[----:B------:R-:W2:Y:S02]  /*0090*/  SHFL.IDX PT, R0, R169, RZ, 0x1f ;  /* 0x00001fffa9007589 */ /* 0x000ea400000e0000 */
[----:B--2---:R-:W-:Y:S01]  /*00a0*/  R2UR UR8, R0 ;  /* 0x00000000000872ca */ /* 0x004fe200000e0000 */
[----:B-1--4-:R-:W-:-:S14]  /*00b0*/  BRA.U UP0, `(.L_x_0) ;  /* 0x00000001002c7547 */ /* 0x012fdc000b800000 */
[----:B------:R-:W1:Y:S02]  /*00c0*/  LDCU.64 UR6, c[0x0][0x888] ;  /* 0x00011100ff0677ac */ /* 0x000e640008000a00 */
[----:B-1----:R-:W-:-:S04]  /*00d0*/  UISETP.NE.U32.AND UP0, UPT, UR6, URZ, UPT ;  /* 0x000000ff0600728c */ /* 0x002fc8000bf05070 */
[----:B------:R-:W-:-:S09]  /*00e0*/  UISETP.NE.AND.EX UP0, UPT, UR7, URZ, UPT, UP0 ;  /* 0x000000ff0700728c */ /* 0x000fd2000bf05300 */
[----:B------:R-:W-:Y:S05]  /*00f0*/  BRA.U !UP0, `(.L_x_1) ;  /* 0x0000000108107547 */ /* 0x000fea000b800000 */
[----:B------:R-:W1:Y:S02]  /*0100*/  LDC.64 R2, c[0x0][0x888] ;  /* 0x00022200ff027b82 */ /* 0x000e640000000a00 */
[----:B-1----:R1:W5:Y:S01]  /*0110*/  LDG.E R81, desc[UR40][R2.64] ;  /* 0x0000002802517981 */ /* 0x002362000c1e1900 */
[----:B------:R-:W-:Y:S01]  /*0120*/  HFMA2 R164, -RZ, RZ, 0, 5.9604644775390625e-08 ;  /* 0x00000001ffa47431 */ /* 0x000fe200000001ff */
[----:B------:R-:W-:Y:S05]  /*0130*/  BRA `(.L_x_0) ;  /* 0x00000000000c7947 */ /* 0x000fea0003800000 */
.L_x_1:
[----:B------:R-:W1:Y:S01]  /*0140*/  LDCU UR6, c[0x0][0x880] ;  /* 0x00011000ff0677ac */ /* 0x000e620008000800 */
[----:B------:R-:W-:Y:S01]  /*0150*/  HFMA2 R164, -RZ, RZ, 0, 5.9604644775390625e-08 ;  /* 0x00000001ffa47431 */ /* 0x000fe200000001ff */
[----:B-1----:R-:W-:-:S07]  /*0160*/  MOV R81, UR6 ;  /* 0x0000000600517c02 */ /* 0x002fce0008000f00 */
.L_x_0:
[----:B------:R-:W2:Y:S02]  /*0170*/  LDCU.64 UR6, c[0x0][0x8b0] ;  /* 0x00011600ff0677ac */ /* 0x000ea40008000a00 */
[----:B--2---:R-:W-:-:S04]  /*0180*/  UISETP.NE.U32.AND UP0, UPT, UR6, URZ, UPT ;  /* 0x000000ff0600728c */ /* 0x004fc8000bf05070 */
[----:B------:R-:W-:-:S09]  /*0190*/  UISETP.NE.AND.EX UP0, UPT, UR7, URZ, UPT, UP0 ;  /* 0x000000ff0700728c */ /* 0x000fd2000bf05300 */
[----:B------:R-:W-:Y:S05]  /*01a0*/  BRA.U UP0, `(.L_x_2) ;  /* 0x0000000100247547 */ /* 0x000fea000b800000 */
[----:B------:R-:W2:Y:S02]  /*01b0*/  LDCU.64 UR6, c[0x0][0x8a8] ;  /* 0x00011500ff0677ac */ /* 0x000ea40008000a00 */
[----:B--2---:R-:W-:-:S04]  /*01c0*/  UISETP.NE.U32.AND UP0, UPT, UR6, URZ, UPT ;  /* 0x000000ff0600728c */ /* 0x004fc8000bf05070 */
[----:B------:R-:W-:-:S09]  /*01d0*/  UISETP.NE.AND.EX UP0, UPT, UR7, URZ, UPT, UP0 ;  /* 0x000000ff0700728c */ /* 0x000fd2000bf05300 */
[----:B------:R-:W-:Y:S05]  /*01e0*/  BRA.U !UP0, `(.L_x_3) ;  /* 0x00000001080c7547 */ /* 0x000fea000b800000 */
[----:B------:R-:W2:Y:S02]  /*01f0*/  LDC.64 R78, c[0x0][0x8a8] ;  /* 0x00022a00ff4e7b82 */ /* 0x000ea40000000a00 */
[----:B--2---:R2:W5:Y:S01]  /*0200*/  LDG.E R78, desc[UR40][R78.64] ;  /* 0x000000284e4e7981 */ /* 0x004562000c1e1900 */
[----:B------:R-:W-:Y:S05]  /*0210*/  BRA `(.L_x_2) ;  /* 0x0000000000087947 */ /* 0x000fea0003800000 */
.L_x_3:
[----:B------:R-:W2:Y:S02]  /*0220*/  LDCU UR6, c[0x0][0x8a0] ;  /* 0x00011400ff0677ac */ /* 0x000ea40008000800 */
[----:B--2---:R-:W-:Y:S02]  /*0230*/  MOV R78, UR6 ;  /* 0x00000006004e7c02 */ /* 0x004fe40008000f00 */
.L_x_2:
[----:B------:R-:W-:Y:S01]  /*0240*/  IMAD.U32 R0, RZ, RZ, UR8 ;  /* 0x00000008ff007e24 */ /* 0x000fe2000f8e00ff */
[----:B------:R-:W-:Y:S04]  /*0250*/  BSSY.RECONVERGENT B0, `(.L_x_4) ;  /* 0x000000c000007945 */ /* 0x000fe80003800200 */
[C---:B------:R-:W-:Y:S02]  /*0260*/  ISETP.NE.OR P1, PT, R0.reuse, 0x1, !P5 ;  /* 0x000000010000780c */ /* 0x040fe40006f25670 */
[----:B------:R-:W-:-:S11]  /*0270*/  ISETP.NE.OR P0, PT, R0, 0x3, !P5 ;  /* 0x000000030000780c */ /* 0x000fd60006f05670 */
[----:B------:R-:W-:Y:S05]  /*0280*/  @P1 BRA `(.L_x_5) ;  /* 0x0000000000201947 */ /* 0x000fea0003800000 */
[----:B------:R-:W3:Y:S02]  /*0290*/  LDCU.64 UR6, c[0x0][0x348] ;  /* 0x00006900ff0677ac */ /* 0x000ee40008000a00 */
[----:B---3--:R-:W-:Y:S02]  /*02a0*/  UIADD3 UR10, UP1, UPT, UR6, 0x80, URZ ;  /* 0x00000080060a7890 */ /* 0x008fe4000ff3e0ff */
[----:B------:R-:W-:Y:S02]  /*02b0*/  UIADD3 UR6, UP0, UPT, UR6, 0x180, URZ ;  /* 0x0000018006067890 */ /* 0x000fe4000ff1e0ff */
[----:B------:R-:W-:Y:S02]  /*02c0*/  UIADD3.X UR11, UPT, UPT, URZ, UR7, URZ, UP1, !UPT ;  /* 0x00000007ff0b7290 */ /* 0x000fe40008ffe4ff */
[----:B------:R-:W-:-:S07]  /*02d0*/  UIADD3.X UR7, UPT, UPT, URZ, UR7, URZ, UP0, !UPT ;  /* 0x00000007ff077290 */ /* 0x000fce00087fe4ff */
[----:B------:R3:W-:Y:S02]  /*02e0*/  UTMACCTL.PF [UR10] ;  /* 0x000000000a0079b9 */ /* 0x0007e40008040000 */
[----:B------:R3:W-:Y:S02]  /*02f0*/  UTMACCTL.PF [UR6] ;  /* 0x00000000060079b9 */ /* 0x0007e40008040000 */
[----:B---3--:R-:W-:Y:S01]  /*0300*/  NOP ;  /* 0x0000000000007918 */ /* 0x008fe20000000000 */
.L_x_5:
[----:B------:R-:W-:Y:S05]  /*0310*/  BSYNC.RECONVERGENT B0 ;  /* 0x0000000000007941 */ /* 0x000fea0003800200 */
.L_x_4:
[----:B------:R-:W-:Y:S04]  /*0320*/  BSSY.RECONVERGENT B0, `(.L_x_6) ;  /* 0x000000a000007945 */ /* 0x000fe80003800200 */
        /* <DEDUP_REMOVED lines=9> */
.L_x_7:
[----:B------:R-:W-:Y:S05]  /*03c0*/  BSYNC.RECONVERGENT B0 ;  /* 0x0000000000007941 */ /* 0x000fea0003800200 */
.L_x_6:
[----:B------:R-:W3:Y:S01]  /*03d0*/  LDCU.64 UR6, c[0x0][0x888] ;  /* 0x00011100ff0677ac */ /* 0x000ee20008000a00 */
[----:B------:R-:W-:Y:S02]  /*03e0*/  UISETP.EQ.U32.AND UP1, UPT, UR4, URZ, UPT ;  /* 0x000000ff0400728c */ /* 0x000fe4000bf22070 */
[----:B------:R-:W-:Y:S02]  /*03f0*/  UPLOP3.LUT UP2, UPT, UPT, UPT, UPT, 0x80, 0x8 ;  /* 0x000000000008789c */ /* 0x000fe40003f4f070 */
[----:B---3--:R-:W-:-:S04]  /*0400*/  UISETP.NE.U32.AND UP0, UPT, UR6, URZ, UPT ;  /* 0x000000ff0600728c */ /* 0x008fc8000bf05070 */
[----:B------:R-:W-:-:S04]  /*0410*/  UISETP.NE.AND.EX UP0, UPT, UR7, URZ, UPT, UP0 ;  /* 0x000000ff0700728c */ /* 0x000fc8000bf05300 */
[----:B------:R-:W-:-:S04]  /*0420*/  UISETP.EQ.OR.EX UP3, UPT, UR5, URZ, !UP0, UP1 ;  /* 0x000000ff0500728c */ /* 0x000fc8000c762710 */
[----:B------:R-:W-:-:S05]  /*0430*/  UP2UR UR44, UPR, URZ, 0x8 ;  /* 0x00000008ff2c7883 */ /* 0x000fca0008000000 */
[----:B------:R-:W-:Y:S07]  /*0440*/  BRA.U !UP3, `(.L_x_8) ;  /* 0x000000010b207547 */ /* 0x000fee000b800000 */
[----:B------:R-:W-:Y:S01]  /*0450*/  UISETP.NE.U32.AND UP2, UPT, UR4, URZ, UPT ;  /* 0x000000ff0400728c */ /* 0x000fe2000bf45070 */
[----:B-----5:R-:W-:Y:S01]  /*0460*/  FSETP.NEU.AND P0, PT, R81, RZ, PT ;  /* 0x000000ff5100720b */ /* 0x020fe20003f0d000 */
[----:B------:R-:W-:Y:S02]  /*0470*/  USEL UR4, URZ, 0xffffffff, UP0 ;  /* 0xffffffffff047887 */ /* 0x000fe40008000000 */
[----:B------:R-:W-:-:S10]  /*0480*/  UISETP.NE.AND.EX UP2, UPT, UR5, URZ, UPT, UP2 ;  /* 0x000000ff0500728c */ /* 0x000fd4000bf45320 */
[----:B------:R-:W-:Y:S01]  /*0490*/  VOTEU.ANY UP1, P0 ;  /* 0x0000000000ff7886 */ /* 0x000fe20000020100 */
[----:B------:R-:W-:-:S04]  /*04a0*/  @!UP2 USEL UR4, URZ, 0xffffffff, UP1 ;  /* 0xffffffffff04a887 */ /* 0x000fc80008800000 */
[----:B------:R-:W-:-:S04]  /*04b0*/  ULOP3.LUT UR4, UR4, 0x1, URZ, 0xc0, !UPT ;  /* 0x0000000104047892 */ /* 0x000fc8000f8ec0ff */
[----:B------:R-:W-:-:S11]  /*04c0*/  UISETP.NE.U32.AND UP2, UPT, UR4, 0x1, UPT ;  /* 0x000000010400788c */ /* 0x000fd6000bf45070 */
.L_x_8:
[----:B-1----:R-:W1:Y:S01]  /*04d0*/  SHFL.IDX PT, R2, R169, RZ, 0x1f ;  /* 0x00001fffa9027589 */ /* 0x002e6200000e0000 */
[----:B------:R-:W-:-:S04]  /*04e0*/  UISETP.NE.AND UP1, UPT, UR8, 0x2, UPT ;  /* 0x000000020800788c */ /* 0x000fc8000bf25270 */
[----:B------:R-:W-:Y:S01]  /*04f0*/  USEL UR13, URZ, 0x1, UP1 ;  /* 0x00000001ff0d7887 */ /* 0x000fe20008800000 */
[----:B-1----:R-:W-:-:S13]  /*0500*/  ISETP.NE.AND P0, PT, R2, RZ, PT ;  /* 0x000000ff0200720c */ /* 0x002fda0003f05270 */
[----:B------:R-:W-:Y:S05]  /*0510*/  @P0 BRA `(.L_x_9) ;  /* 0x0000000000bc0947 */ /* 0x000fea0003800000 */
[----:B------:R-:W-:Y:S01]  /*0520*/  ELECT P0, URZ, PT ;  /* 0x0000000000ff782f */ /* 0x000fe20003800000 */
[----:B------:R-:W-:-:S12]  /*0530*/  BSSY.RECONVERGENT B0, `(.L_x_9) ;  /* 0x000002d000007945 */ /* 0x000fd80003800200 */
[----:B------:R-:W-:Y:S05]  /*0540*/  @!P0 BRA `(.L_x_10) ;  /* 0x0000000000ac8947 */ /* 0x000fea0003800000 */
[----:B------:R-:W1:Y:S01]  /*0550*/  S2UR UR5, SR_CgaCtaId ;  /* 0x00000000000579c3 */ /* 0x000e620000008800 */
[----:B------:R-:W-:Y:S01]  /*0560*/  UMOV UR6, 0x400 ;  /* 0x0000040000067882 */ /* 0x000fe20000000000 */
[----:B------:R-:W-:Y:S01]  /*0570*/  UMOV UR4, 0x1 ;  /* 0x0000000100047882 */ /* 0x000fe20000000000 */
[----:B-1----:R-:W-:Y:S02]  /*0580*/  ULEA UR5, UR5, UR6, 0x18 ;  /* 0x0000000605057291 */ /* 0x002fe4000f8ec0ff */
[----:B------:R-:W-:-:S04]  /*0590*/  UIADD3 UR6, UPT, UPT, -UR4, 0x100000, URZ ;  /* 0x0010000004067890 */ /* 0x000fc8000fffe1ff */
[----:B------:R-:W-:Y:S02]  /*05a0*/  USHF.L.U32 UR7, UR6, 0xb, URZ ;  /* 0x0000000b06077899 */ /* 0x000fe400080006ff */
[----:B------:R-:W-:Y:S01]  /*05b0*/  USHF.L.U32 UR6, UR6, 0x1, URZ ;  /* 0x0000000106067899 */ /* 0x000fe200080006ff */
[----:B------:R-:W1:Y:S11]  /*05c0*/  FENCE.VIEW.ASYNC.S ;  /* 0x00000000000073c6 */ /* 0x000e760000000000 */
[----:B-1----:R1:W3:Y:S01]  /*05d0*/  SYNCS.EXCH.64 URZ, [UR5], UR6 ;  /* 0x0000000605ff75b2 */ /* 0x0022e20008000100 */
[----:B------:R1:W4:Y:S01]  /*05e0*/  SYNCS.EXCH.64 URZ, [UR5+0x88], UR6 ;  /* 0x0000880605ff75b2 */ /* 0x0003220008000100 */
[----:B------:R1:W1:Y:S01]  /*05f0*/  SYNCS.EXCH.64 URZ, [UR5+0x8], UR6 ;  /* 0x0000080605ff75b2 */ /* 0x0002620008000100 */
        /* <DEDUP_REMOVED lines=31> */
[----:B---34-:R-:W-:Y:S01]  /*07f0*/  NOP ;  /* 0x0000000000007918 */ /* 0x018fe20000000000 */
.L_x_10:
[----:B-1----:R-:W-:Y:S05]  /*0800*/  BSYNC.RECONVERGENT B0 ;  /* 0x0000000000007941 */ /* 0x002fea0003800200 */
.L_x_9:
[----:B------:R-:W1:Y:S01]  /*0810*/  SHFL.IDX PT, R2, R169, RZ, 0x1f ;  /* 0x00001fffa9027589 */ /* 0x000e6200000e0000 */
[----:B------:R-:W-:Y:S01]  /*0820*/  NOP ;  /* 0x0000000000007918 */ /* 0x000fe20000000000 */
[----:B-1----:R-:W-:-:S13]  /*0830*/  ISETP.NE.AND P0, PT, R2, 0x1, PT ;  /* 0x000000010200780c */ /* 0x002fda0003f05270 */
[----:B------:R-:W-:Y:S05]  /*0840*/  @P0 BRA `(.L_x_11) ;  /* 0x0000000000400947 */ /* 0x000fea0003800000 */
[----:B------:R-:W1:Y:S01]  /*0850*/  S2UR UR6, SR_CgaCtaId ;  /* 0x00000000000679c3 */ /* 0x000e620000008800 */
[----:B------:R-:W-:Y:S01]  /*0860*/  UMOV UR7, 0x400 ;  /* 0x0000040000077882 */ /* 0x000fe20000000000 */
[----:B------:R-:W-:Y:S01]  /*0870*/  UMOV UR5, 0x20 ;  /* 0x0000002000057882 */ /* 0x000fe20000000000 */
[----:B------:R-:W-:Y:S01]  /*0880*/  UMOV UR4, 0x80 ;  /* 0x0000008000047882 */ /* 0x000fe20000000000 */
[----:B------:R-:W-:-:S04]  /*0890*/  UIADD3 UR10, UPT, UPT, -UR5, 0x100000, URZ ;  /* 0x00100000050a7890 */ /* 0x000fc8000fffe1ff */
[----:B------:R-:W-:Y:S02]  /*08a0*/  USHF.L.U32 UR11, UR10, 0xb, URZ ;  /* 0x0000000b0a0b7899 */ /* 0x000fe400080006ff */
[----:B------:R-:W-:Y:S02]  /*08b0*/  USHF.L.U32 UR10, UR10, 0x1, URZ ;  /* 0x000000010a0a7899 */ /* 0x000fe400080006ff */
[----:B------:R-:W-:-:S04]  /*08c0*/  UIADD3 UR4, UPT, UPT, -UR4, 0x100000, URZ ;  /* 0x0010000004047890 */ /* 0x000fc8000fffe1ff */
[----:B------:R-:W-:Y:S02]  /*08d0*/  USHF.L.U32 UR5, UR4, 0xb, URZ ;  /* 0x0000000b04057899 */ /* 0x000fe400080006ff */
[----:B------:R-:W-:Y:S01]  /*08e0*/  USHF.L.U32 UR4, UR4, 0x1, URZ ;  /* 0x0000000104047899 */ /* 0x000fe200080006ff */
[----:B------:R-:W-:Y:S01]  /*08f0*/  ELECT P0, URZ, PT ;  /* 0x0000000000ff782f */ /* 0x000fe20003800000 */
[----:B-1----:R-:W-:Y:S01]  /*0900*/  ULEA UR6, UR6, UR7, 0x18 ;  /* 0x0000000706067291 */ /* 0x002fe2000f8ec0ff */
[----:B------:R-:W1:Y:S11]  /*0910*/  FENCE.VIEW.ASYNC.S ;  /* 0x00000000000073c6 */ /* 0x000e760000000000 */
[----:B-1----:R1:W3:Y:S01]  /*0920*/  SYNCS.EXCH.64 URZ, [UR6+0x110], UR10 ;  /* 0x0001100a06ff75b2 */ /* 0x0022e20008000100 */
[----:B------:R1:W4:Y:S01]  /*0930*/  SYNCS.EXCH.64 URZ, [UR6+0x118], UR4 ;  /* 0x0001180406ff75b2 */ /* 0x0003220008000100 */
[----:B------:R-:W-:Y:S01]  /*0940*/  NOP ;  /* 0x0000000000007918 */ /* 0x000fe20000000000 */
.L_x_11:
[----:B------:R-:W2:Y:S01]  /*0950*/  SHFL.IDX PT, R2, R169, RZ, 0x1f ;  /* 0x00001fffa9027589 */ /* 0x000ea200000e0000 */
[----:B------:R-:W-:Y:S01]  /*0960*/  NOP ;  /* 0x0000000000007918 */ /* 0x000fe20000000000 */
[----:B--2---:R-:W-:-:S13]  /*0970*/  ISETP.NE.AND P0, PT, R2, 0x3, PT ;  /* 0x000000030200780c */ /* 0x004fda0003f05270 */
[----:B------:R-:W-:Y:S05]  /*0980*/  @P0 BRA `(.L_x_12) ;  /* 0x0000000000300947 */ /* 0x000fea0003800000 */
[----:B-1----:R-:W1:Y:S01]  /*0990*/  S2UR UR5, SR_CgaCtaId ;  /* 0x00000000000579c3 */ /* 0x002e620000008800 */
[----:B------:R-:W-:Y:S01]  /*09a0*/  UMOV UR6, 0x400 ;  /* 0x0000040000067882 */ /* 0x000fe20000000000 */
[----:B------:R-:W-:Y:S01]  /*09b0*/  UMOV UR4, 0x20 ;  /* 0x0000002000047882 */ /* 0x000fe20000000000 */
[----:B------:R-:W-:Y:S01]  /*09c0*/  ELECT P0, URZ, PT ;  /* 0x0000000000ff782f */ /* 0x000fe20003800000 */
[----:B-1----:R-:W-:Y:S02]  /*09d0*/  ULEA UR5, UR5, UR6, 0x18 ;  /* 0x0000000605057291 */ /* 0x002fe4000f8ec0ff */
[----:B------:R-:W-:-:S04]  /*09e0*/  UIADD3 UR6, UPT, UPT, -UR4, 0x100000, URZ ;  /* 0x0010000004067890 */ /* 0x000fc8000fffe1ff */
[----:B------:R-:W-:Y:S02]  /*09f0*/  USHF.L.U32 UR7, UR6, 0xb, URZ ;  /* 0x0000000b06077899 */ /* 0x000fe400080006ff */
[----:B------:R-:W-:Y:S01]  /*0a00*/  USHF.L.U32 UR6, UR6, 0x1, URZ ;  /* 0x0000000106067899 */ /* 0x000fe200080006ff */
[----:B------:R-:W1:Y:S11]  /*0a10*/  FENCE.VIEW.ASYNC.S ;  /* 0x00000000000073c6 */ /* 0x000e760000000000 */
[----:B-1----:R2:W1:Y:S01]  /*0a20*/  SYNCS.EXCH.64 URZ, [UR5+0x120], UR6 ;  /* 0x0001200605ff75b2 */ /* 0x0024620008000100 */
[----:B------:R2:W1:Y:S02]  /*0a30*/  SYNCS.EXCH.64 URZ, [UR5+0x128], UR6 ;  /* 0x0001280605ff75b2 */ /* 0x0004640008000100 */
[----:B--2---:R-:W-:Y:S01]  /*0a40*/  NOP ;  /* 0x0000000000007918 */ /* 0x004fe20000000000 */
.L_x_12:
[----:B------:R-:W2:Y:S01]  /*0a50*/  SHFL.IDX PT, R2, R169, RZ, 0x1f ;  /* 0x00001fffa9027589 */ /* 0x000ea200000e0000 */
[----:B------:R-:W-:Y:S01]  /*0a60*/  NOP ;  /* 0x0000000000007918 */ /* 0x000fe20000000000 */
[----:B--2---:R-:W-:-:S13]  /*0a70*/  ISETP.NE.AND P0, PT, R2, 0x4, PT ;  /* 0x000000040200780c */ /* 0x004fda0003f05270 */
[----:B------:R-:W-:Y:S05]  /*0a80*/  @P0 BRA `(.L_x_13) ;  /* 0x00000000004c0947 */ /* 0x000fea0003800000 */
[----:B-1----:R-:W1:Y:S01]  /*0a90*/  S2UR UR5, SR_CgaCtaId ;  /* 0x00000000000579c3 */ /* 0x002e620000008800 */
[----:B------:R-:W-:Y:S01]  /*0aa0*/  UMOV UR7, 0x100 ;  /* 0x0000010000077882 */ /* 0x000fe20000000000 */
[----:B------:R-:W-:Y:S01]  /*0ab0*/  UMOV UR6, 0x400 ;  /* 0x0000040000067882 */ /* 0x000fe20000000000 */
[----:B------:R-:W-:Y:S01]  /*0ac0*/  USEL UR7, UR7, 0xe0, UP2 ;  /* 0x000000e007077887 */ /* 0x000fe20009000000 */
[----:B------:R-:W-:Y:S01]  /*0ad0*/  UMOV UR4, 0x1 ;  /* 0x0000000100047882 */ /* 0x000fe20000000000 */
[----:B------:R-:W-:Y:S01]  /*0ae0*/  ELECT P0, URZ, PT ;  /* 0x0000000000ff782f */ /* 0x000fe20003800000 */
[----:B------:R-:W-:-:S04]  /*0af0*/  UIADD3 UR10, UPT, UPT, -UR4, 0x100000, URZ ;  /* 0x00100000040a7890 */ /* 0x000fc8000fffe1ff */
[----:B------:R-:W-:Y:S02]  /*0b00*/  USHF.L.U32 UR11, UR10, 0xb, URZ ;  /* 0x0000000b0a0b7899 */ /* 0x000fe400080006ff */
[----:B------:R-:W-:Y:S02]  /*0b10*/  USHF.L.U32 UR10, UR10, 0x1, URZ ;  /* 0x000000010a0a7899 */ /* 0x000fe400080006ff */
[----:B-1----:R-:W-:Y:S02]  /*0b20*/  ULEA UR5, UR5, UR6, 0x18 ;  /* 0x0000000605057291 */ /* 0x002fe4000f8ec0ff */
[----:B------:R-:W-:-:S04]  /*0b30*/  UIADD3 UR6, UPT, UPT, -UR7, 0x100000, URZ ;  /* 0x0010000007067890 */ /* 0x000fc8000fffe1ff */
[----:B------:R-:W-:Y:S02]  /*0b40*/  USHF.L.U32 UR7, UR6, 0xb, URZ ;  /* 0x0000000b06077899 */ /* 0x000fe400080006ff */
[----:B------:R-:W-:Y:S01]  /*0b50*/  USHF.L.U32 UR6, UR6, 0x1, URZ ;  /* 0x0000000106067899 */ /* 0x000fe200080006ff */
[----:B------:R-:W1:Y:S03]  /*0b60*/  FENCE.VIEW.ASYNC.S ;  /* 0x00000000000073c6 */ /* 0x000e660000000000 */
[----:B-1----:R2:W1:Y:S08]  /*0b70*/  SYNCS.EXCH.64 URZ, [UR5+0x130], UR10 ;  /* 0x0001300a05ff75b2 */ /* 0x0024700008000100 */
[----:B------:R2:W1:Y:S01]  /*0b80*/  SYNCS.EXCH.64 URZ, [UR5+0x140], UR6 ;  /* 0x0001400605ff75b2 */ /* 0x0004620008000100 */
[----:B------:R2:W1:Y:S01]  /*0b90*/  SYNCS.EXCH.64 URZ, [UR5+0x138], UR10 ;  /* 0x0001380a05ff75b2 */ /* 0x0004620008000100 */
[----:B------:R2:W1:Y:S02]  /*0ba0*/  SYNCS.EXCH.64 URZ, [UR5+0x148], UR6 ;  /* 0x0001480605ff75b2 */ /* 0x0004640008000100 */
[----:B--2---:R-:W-:Y:S01]  /*0bb0*/  NOP ;  /* 0x0000000000007918 */ /* 0x004fe20000000000 */
.L_x_13:
[----:B------:R-:W2:Y:S01]  /*0bc0*/  SHFL.IDX PT, R2, R169, RZ, 0x1f ;  /* 0x00001fffa9027589 */ /* 0x000ea200000e0000 */
[----:B------:R-:W-:Y:S01]  /*0bd0*/  NOP ;  /* 0x0000000000007918 */ /* 0x000fe20000000000 */
[----:B--2---:R-:W-:-:S13]  /*0be0*/  ISETP.NE.AND P0, PT, R2, 0x5, PT ;  /* 0x000000050200780c */ /* 0x004fda0003f05270 */
[----:B------:R-:W-:Y:S05]  /*0bf0*/  @P0 BRA `(.L_x_14) ;  /* 0x0000000000580947 */ /* 0x000fea0003800000 */
[----:B-1----:R-:W1:Y:S01]  /*0c00*/  S2UR UR6, SR_CgaCtaId ;  /* 0x00000000000679c3 */ /* 0x002e620000008800 */
        /* <DEDUP_REMOVED lines=12> */
[----:B-1----:R2:W1:Y:S01]  /*0cd0*/  SYNCS.EXCH.64 URZ, [UR6+0x150], UR10 ;  /* 0x0001500a06ff75b2 */ /* 0x0024620008000100 */
[----:B------:R2:W1:Y:S01]  /*0ce0*/  SYNCS.EXCH.64 URZ, [UR6+0x170], UR4 ;  /* 0x0001700406ff75b2 */ /* 0x0004620008000100 */
[----:B------:R2:W1:Y:S01]  /*0cf0*/  SYNCS.EXCH.64 URZ, [UR6+0x158], UR10 ;  /* 0x0001580a06ff75b2 */ /* 0x0004620008000100 */
[----:B------:R2:W1:Y:S01]  /*0d00*/  SYNCS.EXCH.64 URZ, [UR6+0x178], UR4 ;  /* 0x0001780406ff75b2 */ /* 0x0004620008000100 */
[----:B------:R2:W1:Y:S01]  /*0d10*/  SYNCS.EXCH.64 URZ, [UR6+0x160], UR10 ;  /* 0x0001600a06ff75b2 */ /* 0x0004620008000100 */
[----:B------:R2:W1:Y:S01]  /*0d20*/  SYNCS.EXCH.64 URZ, [UR6+0x180], UR4 ;  /* 0x0001800406ff75b2 */ /* 0x0004620008000100 */
[----:B------:R2:W1:Y:S01]  /*0d30*/  SYNCS.EXCH.64 URZ, [UR6+0x168], UR10 ;  /* 0x0001680a06ff75b2 */ /* 0x0004620008000100 */
[----:B------:R2:W1:Y:S02]  /*0d40*/  SYNCS.EXCH.64 URZ, [UR6+0x188], UR4 ;  /* 0x0001880406ff75b2 */ /* 0x0004640008000100 */
[----:B--2---:R-:W-:Y:S01]  /*0d50*/  NOP ;  /* 0x0000000000007918 */ /* 0x004fe20000000000 */
.L_x_14:
        /* <DEDUP_REMOVED lines=14> */
[----:B------:R2:W1:Y:S01]  /*0e40*/  SYNCS.EXCH.64 URZ, [UR5+0x1a0], UR6 ;  /* 0x0001a00605ff75b2 */ /* 0x0004620008000100 */
[----:B------:R2:W1:Y:S01]  /*0e50*/  SYNCS.EXCH.64 URZ, [UR5+0x198], UR6 ;  /* 0x0001980605ff75b2 */ /* 0x0004620008000100 */
[----:B------:R2:W1:Y:S02]  /*0e60*/  SYNCS.EXCH.64 URZ, [UR5+0x1a8], UR6 ;  /* 0x0001a80605ff75b2 */ /* 0x0004640008000100 */
[----:B--2---:R-:W-:Y:S01]  /*0e70*/  NOP ;  /* 0x0000000000007918 */ /* 0x004fe20000000000 */
.L_x_15:
[----:B-1----:R-:W1:Y:S01]  /*0e80*/  S2UR UR5, SR_CTAID.X ;  /* 0x00000000000579c3 */ /* 0x002e620000002500 */
[----:B------:R-:W-:-:S05]  /*0e90*/  CS2R.32 R165, SR_CgaSize ;  /* 0x0000000000a57805 */ /* 0x000fca0000008a00 */
[----:B------:R-:W-:-:S05]  /*0ea0*/  IMAD R165, R165, -0xa0, RZ ;  /* 0xffffff60a5a57824 */ /* 0x000fca00078e02ff */
[----:B------:R-:W-:-:S14]  /*0eb0*/  R2UR UR7, R165 ;  /* 0x00000000a50772ca */ /* 0x000fdc00000e0000 */
[----:B------:R-:W2:Y:S01]  /*0ec0*/  LDCU UR7, c[0x0][UR7+0x2b0] ;  /* 0x00005600070777ac */ /* 0x000ea20008000800 */
[----:B------:R-:W-:Y:S01]  /*0ed0*/  NOP ;  /* 0x0000000000007918 */ /* 0x000fe20000000000 */
[----:B------:R-:W-:-:S05]  /*0ee0*/  CS2R.32 R165, SR_CgaSize ;  /* 0x0000000000a57805 */ /* 0x000fca0000008a00 */
[----:B------:R-:W-:-:S05]  /*0ef0*/  IMAD R165, R165, -0xa0, RZ ;  /* 0xffffff60a5a57824 */ /* 0x000fca00078e02ff */
[----:B------:R-:W-:-:S14]  /*0f00*/  R2UR UR6, R165 ;  /* 0x00000000a50672ca */ /* 0x000fdc00000e0000 */
[----:B------:R-:W3:Y:S01]  /*0f10*/  LDCU UR6, c[0x0][UR6+0x2b4] ;  /* 0x00005680060677ac */ /* 0x000ee20008000800 */
[----:B------:R-:W4:Y:S08]  /*0f20*/  S2UR UR4, SR_CTAID.Y ;  /* 0x00000000000479c3 */ /* 0x000f300000002600 */
[----:B------:R-:W3:Y:S01]  /*0f30*/  LDC R9, c[0x0][0xb24] ;  /* 0x0002c900ff097b82 */ /* 0x000ee20000000800 */
[----:B-1----:R-:W-:-:S02]  /*0f40*/  I2FP.F32.U32 R5, UR5 ;  /* 0x0000000500057c45 */ /* 0x002fc40008201000 */
[----:B------:R-:W-:-:S05]  /*0f50*/  CS2R.32 R3, SR_CgaSize ;  /* 0x0000000000037805 */ /* 0x000fca0000008a00 */
[----:B------:R-:W-:-:S06]  /*0f60*/  IMAD R3, R3, -0xa0, RZ ;  /* 0xffffff6003037824 */ /* 0x000fcc00078e02ff */
[----:B------:R-:W1:Y:S01]  /*0f70*/  LDC R3, c[0x0][R3+0x2a0] ;  /* 0x0000a80003037b82 */ /* 0x000e620000000800 */
[----:B------:R-:W-:Y:S01]  /*0f80*/  MOV R165, UR5 ;  /* 0x0000000500a57c02 */ /* 0x000fe20008000f00 */
[----:B--2---:R-:W-:Y:S01]  /*0f90*/  FMUL R5, R5, UR7 ;  /* 0x0000000705057c20 */ /* 0x004fe20008400000 */
[----:B----4-:R-:W-:Y:S02]  /*0fa0*/  I2FP.F32.U32 R4, UR4 ;  /* 0x0000000400047c45 */ /* 0x010fe40008201000 */
[----:B------:R-:W-:-:S05]  /*0fb0*/  CS2R.32 R2, SR_CgaSize ;  /* 0x0000000000027805 */ /* 0x000fca0000008a00 */
[----:B------:R-:W-:-:S06]  /*0fc0*/  IMAD R2, R2, -0xa0, RZ ;  /* 0xffffff6002027824 */ /* 0x000fcc00078e02ff */
[----:B------:R-:W2:Y:S01]  /*0fd0*/  LDC R2, c[0x0][R2+0x2a4] ;  /* 0x0000a90002027b82 */ /* 0x000ea20000000800 */
[----:B------:R-:W4:Y:S01]  /*0fe0*/  F2I.U32.TRUNC.NTZ R154, R5 ;  /* 0x00000005009a7305 */ /* 0x000f22000020f000 */
[----:B------:R-:W-:Y:S01]  /*0ff0*/  MOV R155, UR4 ;  /* 0x00000004009b7c02 */ /* 0x000fe20008000f00 */
[----:B---3--:R-:W-:-:S05]  /*1000*/  FMUL R4, R4, UR6 ;  /* 0x0000000604047c20 */ /* 0x008fca0008400000 */
[----:B------:R-:W-:Y:S01]  /*1010*/  BAR.SYNC.DEFER_BLOCKING 0x0 ;  /* 0x0000000000007b1d */ /* 0x000fe20000010000 */
[----:B------:R-:W-:-:S05]  /*1020*/  ISETP.GE.AND P0, PT, R9, 0x1, PT ;  /* 0x000000010900780c */ /* 0x000fca0003f06270 */
[----:B------:R-:W3:Y:S02]  /*1030*/  F2I.U32.TRUNC.NTZ R143, R4 ;  /* 0x00000004008f7305 */ /* 0x000ee4000020f000 */
[----:B------:R-:W2:Y:S01]  /*1040*/  S2UR UR36, SR_CTAID.Z ;  /* 0x00000000002479c3 */ /* 0x000ea20000002700 */
[----:B----4-:R-:W-:-:S05]  /*1050*/  IADD3 R154, PT, PT, -R154, RZ, RZ ;  /* 0x000000ff9a9a7210 */ /* 0x010fca0007ffe1ff */
[----:B-1----:R-:W-:Y:S01]  /*1060*/  IMAD R154, R3, R154, UR5 ;  /* 0x00000005039a7e24 */ /* 0x002fe2000f8e029a */
[----:B---3--:R-:W-:-:S05]  /*1070*/  IADD3 R143, PT, PT, -R143, RZ, RZ ;  /* 0x000000ff8f8f7210 */ /* 0x008fca0007ffe1ff */
[----:B--2---:R-:W-:Y:S01]  /*1080*/  IMAD R143, R2, R143, UR4 ;  /* 0x00000004028f7e24 */ /* 0x004fe2000f8e028f */
[----:B------:R-:W-:Y:S06]  /*1090*/  @!P0 BRA `(.L_x_16) ;  /* 0x0000000000b88947 */ /* 0x000fec0003800000 */
[----:B------:R-:W1:Y:S01]  /*10a0*/  LDC.64 R4, c[0x0][0xb18] ;  /* 0x0002c600ff047b82 */ /* 0x000e620000000a00 */
[----:B------:R-:W-:-:S07]  /*10b0*/  ISETP.NE.AND P0, PT, R9, 0x1, PT ;  /* 0x000000010900780c */ /* 0x000fce0003f05270 */
[----:B------:R-:W2:Y:S08]  /*10c0*/  LDC R10, c[0x0][0xb0c] ;  /* 0x0002c300ff0a7b82 */ /* 0x000eb00000000800 */
[----:B------:R-:W3:Y:S08]  /*10d0*/  LDC R11, c[0x0][0x370] ;  /* 0x0000dc00ff0b7b82 */ /* 0x000ef00000000800 */
[----:B------:R-:W4:Y:S01]  /*10e0*/  LDC R12, c[0x0][0x374] ;  /* 0x0000dd00ff0c7b82 */ /* 0x000f220000000800 */
[----:B-1----:R-:W-:-:S07]  /*10f0*/  ISETP.NE.AND P1, PT, R4, 0x1, PT ;  /* 0x000000010400780c */ /* 0x002fce0003f25270 */
[----:B------:R-:W3:Y:S01]  /*1100*/  LDC.64 R6, c[0x0][0xb10] ;  /* 0x0002c400ff067b82 */ /* 0x000ee20000000a00 */
[----:B--2---:R-:W-:-:S07]  /*1110*/  ISETP.NE.AND P2, PT, R10, 0x1, PT ;  /* 0x000000010a00780c */ /* 0x004fce0003f45270 */
[----:B------:R-:W1:Y:S08]  /*1120*/  LDC R8, c[0x0][0xb20] ;  /* 0x0002c800ff087b82 */ /* 0x000e700000000800 */
[----:B------:R-:W2:Y:S01]  /*1130*/  LDC.64 R2, c[0x0][0xb28] ;  /* 0x0002ca00ff027b82 */ /* 0x000ea20000000a00 */
[----:B----4-:R-:W-:-:S04]  /*1140*/  IMAD.HI.U32 R13, R12, R5, RZ ;  /* 0x000000050c0d7227 */ /* 0x010fc800078e00ff */
[----:B------:R-:W-:-:S04]  /*1150*/  IMAD.HI.U32 R5, R155, R5, RZ ;  /* 0x000000059b057227 */ /* 0x000fc800078e00ff */
[----:B---3--:R-:W-:-:S04]  /*1160*/  IMAD.HI.U32 R14, R11, R6, RZ ;  /* 0x000000060b0e7227 */ /* 0x008fc800078e00ff */
[----:B------:R-:W-:Y:S01]  /*1170*/  IMAD.HI.U32 R16, R165, R6, RZ ;  /* 0x00000006a5107227 */ /* 0x000fe200078e00ff */
[-C--:B------:R-:W-:Y:S02]  /*1180*/  @P2 SHF.R.U32.HI R11, RZ, R7.reuse, R14 ;  /* 0x00000007ff0b2219 */ /* 0x080fe4000001160e */
[-C--:B-1----:R-:W-:Y:S02]  /*1190*/  @P1 SHF.R.U32.HI R12, RZ, R8.reuse, R13 ;  /* 0x00000008ff0c1219 */ /* 0x082fe4000001160d */
[----:B------:R-:W-:Y:S02]  /*11a0*/  SHF.R.U32.HI R8, RZ, R8, R5 ;  /* 0x00000008ff087219 */ /* 0x000fe40000011605 */
[----:B------:R-:W-:Y:S02]  /*11b0*/  SHF.R.U32.HI R16, RZ, R7, R16 ;  /* 0x00000007ff107219 */ /* 0x000fe40000011610 */
[----:B------:R-:W-:Y:S01]  /*11c0*/  SEL R5, R155, R8, !P1 ;  /* 0x000000089b057207 */ /* 0x000fe20004800000 */
[----:B--2---:R-:W-:Y:S01]  /*11d0*/  IMAD.HI.U32 R14, R12, R2, RZ ;  /* 0x000000020c0e7227 */ /* 0x004fe200078e00ff */
[----:B------:R-:W-:-:S03]  /*11e0*/  SEL R7, R165, R16, !P2 ;  /* 0x00000010a5077207 */ /* 0x000fc60005000000 */
[----:B------:R-:W-:Y:S01]  /*11f0*/  IMAD.HI.U32 R6, R11, R2, RZ ;  /* 0x000000020b067227 */ /* 0x000fe200078e00ff */
[----:B------:R-:W-:-:S04]  /*1200*/  @P0 SHF.R.U32.HI R12, RZ, R3, R14 ;  /* 0x00000003ff0c0219 */ /* 0x000fc8000001160e */
[----:B------:R-:W-:Y:S01]  /*1210*/  @P0 SHF.R.U32.HI R11, RZ, R3, R6 ;  /* 0x00000003ff0b0219 */ /* 0x000fe20000011606 */
[----:B------:R-:W-:-:S04]  /*1220*/  IMAD R12, R12, R9, RZ ;  /* 0x000000090c0c7224 */ /* 0x000fc800078e02ff */
[----:B------:R-:W-:Y:S01]  /*1230*/  IMAD R6, R11, R9, RZ ;  /* 0x000000090b067224 */ /* 0x000fe200078e02ff */
[----:B------:R-:W-:-:S04]  /*1240*/  ISETP.GE.AND P1, PT, R5, R12, PT ;  /* 0x0000000c0500720c */ /* 0x000fc80003f26270 */
[----:B------:R-:W-:Y:S01]  /*1250*/  ISETP.GE.OR P1, PT, R7, R6, P1 ;  /* 0x000000060700720c */ /* 0x000fe20000f26670 */
[----:B------:R-:W-:-:S05]  /*1260*/  IMAD.HI.U32 R6, R5, R2, RZ ;  /* 0x0000000205067227 */ /* 0x000fca00078e00ff */
[----:B------:R-:W-:-:S04]  /*1270*/  SHF.R.U32.HI R6, RZ, R3, R6 ;  /* 0x00000003ff067219 */ /* 0x000fc80000011606 */
[----:B------:R-:W-:-:S03]  /*1280*/  SEL R6, R5, R6, !P0 ;  /* 0x0000000605067207 */ /* 0x000fc60004000000 */
[----:B------:R-:W-:Y:S01]  /*1290*/  @!P1 IMAD.HI.U32 R8, R7, R2, RZ ;  /* 0x0000000207089227 */ /* 0x000fe200078e00ff */
[----:B------:R-:W-:-:S04]  /*12a0*/  IADD3 R2, PT, PT, -R6, RZ, RZ ;  /* 0x000000ff06027210 */ /* 0x000fc80007ffe1ff */
[----:B------:R-:W-:Y:S01]  /*12b0*/  @!P1 SHF.R.U32.HI R8, RZ, R3, R8 ;  /* 0x00000003ff089219 */ /* 0x000fe20000011608 */
[----:B------:R-:W-:-:S03]  /*12c0*/  IMAD R2, R9, R2, R5 ;  /* 0x0000000209027224 */ /* 0x000fc600078e0205 */
[----:B------:R-:W-:Y:S02]  /*12d0*/  @!P1 SEL R3, R7, R8, !P0 ;  /* 0x0000000807039207 */ /* 0x000fe40004000000 */
[----:B------:R-:W-:-:S03]  /*12e0*/  IADD3 R8, PT, PT, -R5, RZ, RZ ;  /* 0x000000ff05087210 */ /* 0x000fc60007ffe1ff */
[--C-:B------:R-:W-:Y:S02]  /*12f0*/  @!P1 IMAD.IADD R6, R6, 0x1, -R3.reuse ;  /* 0x0000000106069824 */ /* 0x100fe400078e0a03 */
[----:B------:R-:W-:Y:S01]  /*1300*/  @!P1 IMAD R3, R2, R11, R3 ;  /* 0x0000000b02039224 */ /* 0x000fe200078e0203 */
[----:B------:R-:W-:Y:S01]  /*1310*/  IADD3 R2, PT, PT, -R7, RZ, RZ ;  /* 0x000000ff07027210 */ /* 0x000fe20007ffe1ff */
[----:B------:R-:W-:Y:S02]  /*1320*/  @!P1 IMAD R5, R6, R9, R7 ;  /* 0x0000000906059224 */ /* 0x000fe400078e0207 */
[----:B------:R-:W-:Y:S02]  /*1330*/  IMAD R8, R4, R8, R155 ;  /* 0x0000000804087224 */ /* 0x000fe400078e029b */
[----:B------:R-:W-:Y:S02]  /*1340*/  @!P1 IMAD.MOV.U32 R7, RZ, RZ, R3 ;  /* 0x000000ffff079224 */ /* 0x000fe400078e0003 */
[----:B------:R-:W-:-:S02]  /*1350*/  IMAD R2, R10, R2, R165 ;  /* 0x000000020a027224 */ /* 0x000fc400078e02a5 */
[----:B------:R-:W-:Y:S02]  /*1360*/  IMAD R155, R5, R4, R8 ;  /* 0x00000004059b7224 */ /* 0x000fe400078e0208 */
[----:B------:R-:W-:Y:S02]  /*1370*/  IMAD R165, R7, R10, R2 ;  /* 0x0000000a07a57224 */ /* 0x000fe400078e0202 */
.L_x_16:
[----:B------:R-:W1:Y:S01]  /*1380*/  LDCU UR4, c[0x0][0xb30] ;  /* 0x00016600ff0477ac */ /* 0x000e620008000800 */
[----:B------:R-:W2:Y:S08]  /*1390*/  S2UR UR37, SR_CgaCtaId ;  /* 0x00000000002579c3 */ /* 0x000eb00000008800 */
[----:B------:R-:W3:Y:S01]  /*13a0*/  LDC R72, c[0x0][0xb24] ;  /* 0x0002c900ff487b82 */ /* 0x000ee20000000800 */
[----:B-1----:R-:W-:-:S09]  /*13b0*/  UISETP.NE.AND UP1, UPT, UR4, 0x1, UPT ;  /* 0x000000010400788c */ /* 0x002fd2000bf25270 */
[----:B--2---:R-:W-:Y:S05]  /*13c0*/  BRA.U UP1, `(.L_x_17) ;  /* 0x0000000101407547 */ /* 0x004fea000b800000 */
[----:B------:R-:W1:Y:S08]  /*13d0*/  LDC.64 R4, c[0x0][0xb10] ;  /* 0x0002c400ff047b82 */ /* 0x000e700000000a00 */
[----:B------:R-:W2:Y:S08]  /*13e0*/  LDC.64 R2, c[0x0][0xb18] ;  /* 0x0002c600ff027b82 */ /* 0x000eb00000000a00 */
[----:B------:R-:W4:Y:S08]  /*13f0*/  LDC R6, c[0x0][0xb20] ;  /* 0x0002c800ff067b82 */ /* 0x000f300000000800 */
[----:B------:R-:W3:Y:S01]  /*1400*/  LDC R8, c[0x0][0xb0c] ;  /* 0x0002c300ff087b82 */ /* 0x000ee20000000800 */
[----:B-1----:R-:W-:-:S05]  /*1410*/  IMAD.HI.U32 R4, R165, R4, RZ ;  /* 0x00000004a5047227 */ /* 0x002fca00078e00ff */
[----:B------:R-:W-:Y:S01]  /*1420*/  SHF.R.U32.HI R4, RZ, R5, R4 ;  /* 0x00000005ff047219 */ /* 0x000fe20000011604 */
[----:B--2---:R-:W-:Y:S01]  /*1430*/  IMAD.HI.U32 R3, R155, R3, RZ ;  /* 0x000000039b037227 */ /* 0x004fe200078e00ff */
[----:B------:R-:W-:-:S04]  /*1440*/  ISETP.NE.AND P0, PT, R2, 0x1, PT ;  /* 0x000000010200780c */ /* 0x000fc80003f05270 */
[----:B----4-:R-:W-:-:S04]  /*1450*/  SHF.R.U32.HI R6, RZ, R6, R3 ;  /* 0x00000006ff067219 */ /* 0x010fc80000011603 */
[----:B------:R-:W-:Y:S02]  /*1460*/  SEL R3, R155, R6, !P0 ;  /* 0x000000069b037207 */ /* 0x000fe40004000000 */
[----:B---3--:R-:W-:-:S04]  /*1470*/  ISETP.NE.AND P1, PT, R8, 0x1, PT ;  /* 0x000000010800780c */ /* 0x008fc80003f25270 */
[----:B------:R-:W-:-:S05]  /*1480*/  SEL R4, R165, R4, !P1 ;  /* 0x00000004a5047207 */ /* 0x000fca0004800000 */
[----:B------:R-:W-:Y:S02]  /*1490*/  IMAD.IADD R5, R3, 0x1, -R4 ;  /* 0x0000000103057824 */ /* 0x000fe400078e0a04 */
[----:B------:R-:W-:Y:S02]  /*14a0*/  IMAD.IADD R3, R4, 0x1, -R3 ;  /* 0x0000000104037824 */ /* 0x000fe400078e0a03 */
[----:B------:R-:W-:Y:S02]  /*14b0*/  IMAD R165, R5, R8, R165 ;  /* 0x0000000805a57224 */ /* 0x000fe400078e02a5 */
[----:B------:R-:W-:-:S07]  /*14c0*/  IMAD R155, R3, R2, R155 ;  /* 0x00000002039b7224 */ /* 0x000fce00078e029b */
.L_x_17:
[----:B------:R-:W-:Y:S01]  /*14d0*/  BAR.SYNC.DEFER_BLOCKING 0x0 ;  /* 0x0000000000007b1d */ /* 0x000fe20000010000 */
[----:B------:R-:W-:Y:S01]  /*14e0*/  UISETP.NE.AND UP1, UPT, UR8, 0x2, UPT ;  /* 0x000000020800788c */ /* 0x000fe2000bf25270 */
[----:B------:R-:W-:Y:S02]  /*14f0*/  ISETP.NE.OR P5, PT, R0, 0x2, !P5 ;  /* 0x000000020000780c */ /* 0x000fe40006fa5670 */
[----:B------:R-:W-:-:S06]  /*1500*/  LOP3.LUT R2, R166, 0x1f, RZ, 0xc0, !PT ;  /* 0x0000001fa6027812 */ /* 0x000fcc00078ec0ff */
[----:B------:R-:W-:Y:S05]  /*1510*/  BRA.U UP1, `(.L_x_18) ;  /* 0x0000001901307547 */ /* 0x000fea000b800000 */
[----:B------:R-:W1:Y:S01]  /*1520*/  LDCU UR13, c[0x0][0x38c] ;  /* 0x00007180ff0d77ac */ /* 0x000e620008000800 */
[----:B------:R-:W2:Y:S01]  /*1530*/  LDC R9, c[0x0][0x370] ;  /* 0x0000dc00ff097b82 */ /* 0x000ea20000000800 */
[----:B------:R-:W-:Y:S01]  /*1540*/  PLOP3.LUT P1, PT, PT, PT, UP2, 0x80, 0x8 ;  /* 0x000000000008781c */ /* 0x000fe20003f2f028 */
[----:B------:R-:W-:Y:S01]  /*1550*/  IMAD.MOV.U32 R15, RZ, RZ, 0x1 ;  /* 0x00000001ff0f7424 */ /* 0x000fe200078e00ff */
[----:B------:R-:W-:Y:S01]  /*1560*/  ISETP.EQ.OR P4, PT, R2, RZ, P5 ;  /* 0x000000ff0200720c */ /* 0x000fe20002f82670 */
[----:B------:R-:W-:Y:S01]  /*1570*/  IMAD.MOV.U32 R14, RZ, RZ, RZ ;  /* 0x000000ffff0e7224 */ /* 0x000fe200078e00ff */
[----:B------:R-:W-:Y:S02]  /*1580*/  PLOP3.LUT P1, PT, P1, PT, PT, 0x8, 0x80 ;  /* 0x000000000080781c */ /* 0x000fe40000f2e170 */
[----:B------:R-:W-:Y:S01]  /*1590*/  CS2R R12, SRZ ;  /* 0x00000000000c7805 */ /* 0x000fe2000001ff00 */
[----:B------:R-:W-:Y:S01]  /*15a0*/  IMAD.MOV.U32 R10, RZ, RZ, 0x1 ;  /* 0x00000001ff0a7424 */ /* 0x000fe200078e00ff */
[----:B------:R-:W4:Y:S01]  /*15b0*/  LDC R0, c[0x0][0x374] ;  /* 0x0000dd00ff007b82 */ /* 0x000f220000000800 */
[----:B------:R-:W2:Y:S01]  /*15c0*/  LDCU.64 UR22, c[0x0][0x348] ;  /* 0x00006900ff1677ac */ /* 0x000ea20008000a00 */
[----:B------:R-:W-:Y:S01]  /*15d0*/  UMOV UR6, URZ ;  /* 0x000000ff00067c82 */ /* 0x000fe20008000000 */
[----:B-1----:R-:W-:-:S04]  /*15e0*/  UIADD3 UR5, UPT, UPT, UR13, 0x3f, URZ ;  /* 0x0000003f0d057890 */ /* 0x002fc8000fffe0ff */
[----:B------:R-:W-:-:S04]  /*15f0*/  USHF.R.S32.HI UR4, URZ, 0x1f, UR5 ;  /* 0x0000001fff047899 */ /* 0x000fc80008011405 */
[----:B------:R-:W-:-:S04]  /*1600*/  ULEA.HI UR4, UR4, UR5, URZ, 0x6 ;  /* 0x0000000504047291 */ /* 0x000fc8000f8f30ff */
[----:B------:R-:W-:Y:S02]  /*1610*/  USHF.R.S32.HI UR15, URZ, 0x6, UR4 ;  /* 0x00000006ff0f7899 */ /* 0x000fe40008011404 */
[----:B------:R-:W-:Y:S02]  /*1620*/  UIADD3 UR4, UPT, UPT, UR13, -0x1, URZ ;  /* 0xffffffff0d047890 */ /* 0x000fe4000fffe0ff */
[----:B------:R-:W-:Y:S02]  /*1630*/  UISETP.LT.U32.AND UP0, UPT, UR15, 0x11, UPT ;  /* 0x000000110f00788c */ /* 0x000fe4000bf01070 */
[----:B------:R-:W-:Y:S02]  /*1640*/  UISETP.GE.U32.AND UP1, UPT, UR4, -0x7f, UPT ;  /* 0xffffff810400788c */ /* 0x000fe4000bf26070 */
[----:B------:R-:W-:Y:S02]  /*1650*/  USEL UR14, UR15, 0x11, UP0 ;  /* 0x000000110f0e7887 */ /* 0x000fe40008000000 */
[----:B------:R-:W-:-:S02]  /*1660*/  UIADD3 UR13, UPT, UPT, UR13, 0x7e, URZ ;  /* 0x0000007e0d0d7890 */ /* 0x000fc4000fffe0ff */
[----:B------:R-:W-:Y:S02]  /*1670*/  UIADD3 UR5, UPT, UPT, UR14, -0x1, URZ ;  /* 0xffffffff0e057890 */ /* 0x000fe4000fffe0ff */
[----:B------:R-:W-:-:S03]  /*1680*/  UIADD3 UR7, UPT, UPT, UR15, -UR14, URZ ;  /* 0x8000000e0f077290 */ /* 0x000fc6000fffe0ff */
[----:B------:R-:W-:-:S04]  /*1690*/  @UP1 UIADD3 UR5, UPT, UPT, UR14, URZ, URZ ;  /* 0x000000ff0e051290 */ /* 0x000fc8000fffe0ff */
[----:B--2---:R-:W-:-:S12]  /*16a0*/  UIADD3 UR5, UPT, UPT, UR5, 0x1, URZ ;  /* 0x0000000105057890 */ /* 0x004fd8000fffe0ff */
.L_x_36:
[----:B------:R-:W-:Y:S01]  /*16b0*/  UISETP.NE.AND UP0, UPT, UR37, URZ, UPT ;  /* 0x000000ff2500728c */ /* 0x000fe2000bf05270 */
[----:B------:R-:W1:Y:S08]  /*16c0*/  S2UR UR37, SR_CgaCtaId ;  /* 0x00000000002579c3 */ /* 0x000e700000008800 */
[----:B------:R-:W-:Y:S05]  /*16d0*/  BRA.U UP0, `(.L_x_19) ;  /* 0x0000000100347547 */ /* 0x000fea000b800000 */
[----:B------:R-:W2:Y:S01]  /*16e0*/  S2R R2, SR_CgaCtaId ;  /* 0x0000000000027919 */ /* 0x000ea20000008800 */
[----:B------:R-:W-:-:S04]  /*16f0*/  MOV R3, 0x400 ;  /* 0x0000040000037802 */ /* 0x000fc80000000f00 */
[----:B--2---:R-:W-:Y:S02]  /*1700*/  LEA R3, R2, R3, 0x18 ;  /* 0x0000000302037211 */ /* 0x004fe400078ec0ff */
[----:B------:R-:W-:-:S03]  /*1710*/  SHF.L.U32 R2, R10, 0x1f, RZ ;  /* 0x0000001f0a027819 */ /* 0x000fc600000006ff */
[----:B------:R-:W-:-:S04]  /*1720*/  IMAD R3, R12, 0x8, R3 ;  /* 0x000000080c037824 */ /* 0x000fc800078e0203 */
[----:B------:R-:W2:Y:S02]  /*1730*/  SYNCS.PHASECHK.TRANS64.TRYWAIT P0, [R3+URZ+0x1a0], R2 ;  /* 0x0001a002030075a7 */ /* 0x000ea400080011ff */
[----:B--2---:R-:W-:Y:S05]  /*1740*/  @!P0 BRA `(.L_x_20) ;  /* 0x0000005800888947 */ /* 0x004fea0003800000 */
.L_x_109:
[----:B------:R-:W-:Y:S01]  /*1750*/  VIADD R12, R12, 0x1 ;  /* 0x000000010c0c7836 */ /* 0x000fe20000000000 */
[----:B------:R2:W-:Y:S04]  /*1760*/  SYNCS.ARRIVE.TRANS64.A1T0 RZ, [R3+URZ+0x190], RZ ;  /* 0x000190ff03ff79a7 */ /* 0x0005e800081000ff */
[----:B------:R-:W-:-:S04]  /*1770*/  ISETP.NE.AND P0, PT, R12, 0x2, PT ;  /* 0x000000020c00780c */ /* 0x000fc80003f05270 */
[----:B------:R-:W-:Y:S02]  /*1780*/  SEL R12, R12, RZ, P0 ;  /* 0x000000ff0c0c7207 */ /* 0x000fe40000000000 */
[----:B--2---:R-:W-:-:S04]  /*1790*/  SEL R3, RZ, 0x1, P0 ;  /* 0x00000001ff037807 */ /* 0x004fc80000000000 */
[----:B------:R-:W-:-:S07]  /*17a0*/  LOP3.LUT R10, R10, R3, RZ, 0x3c, !PT ;  /* 0x000000030a0a7212 */ /* 0x000fce00078e3cff */
.L_x_19:
[----:B------:R-:W-:Y:S01]  /*17b0*/  UMOV UR4, 0x400 ;  /* 0x0000040000047882 */ /* 0x000fe20000000000 */
[----:B------:R-:W-:Y:S01]  /*17c0*/  SHF.L.U32 R2, R15, 0x1f, RZ ;  /* 0x0000001f0f027819 */ /* 0x000fe200000006ff */
[----:B-1----:R-:W-:Y:S01]  /*17d0*/  ULEA UR4, UR37, UR4, 0x18 ;  /* 0x0000000425047291 */ /* 0x002fe2000f8ec0ff */
[----:B------:R-:W-:Y:S01]  /*17e0*/  R2UR UR35, R165 ;  /* 0x00000000a52372ca */ /* 0x000fe200000e0000 */
[----:B------:R-:W-:Y:S01]  /*17f0*/  UISETP.GE.U32.AND UP0, UPT, UR13, 0x7f, UPT ;  /* 0x0000007f0d00788c */ /* 0x000fe2000bf06070 */
[----:B------:R-:W-:Y:S01]  /*1800*/  R2UR UR10, R155 ;  /* 0x000000009b0a72ca */ /* 0x000fe200000e0000 */
[----:B------:R-:W-:Y:S01]  /*1810*/  ULEA UR8, UR6, UR4, 0x3 ;  /* 0x0000000406087291 */ /* 0x000fe2000f8e18ff */
[----:B------:R-:W-:-:S08]  /*1820*/  UMOV UR24, URZ ;  /* 0x000000ff00187c82 */ /* 0x000fd00008000000 */
[----:B------:R1:W2:Y:S01]  /*1830*/  SYNCS.PHASECHK.TRANS64.TRYWAIT P0, [UR8+0x88], R2 ;  /* 0x00008802ff0075a7 */ /* 0x0002a20008001108 */
[----:B------:R-:W-:Y:S02]  /*1840*/  USHF.L.U32 UR35, UR35, 0x7, URZ ;  /* 0x0000000723237899 */ /* 0x000fe400080006ff */
[----:B------:R-:W-:Y:S01]  /*1850*/  USHF.L.U32 UR10, UR10, 0x6, URZ ;  /* 0x000000060a0a7899 */ /* 0x000fe200080006ff */
[----:B------:R-:W-:Y:S11]  /*1860*/  BRA.U !UP0, `(.L_x_21) ;  /* 0x0000000108a87547 */ /* 0x000ff6000b800000 */
[----:B------:R-:W-:Y:S01]  /*1870*/  UMOV UR16, URZ ;  /* 0x000000ff00107c82 */ /* 0x000fe20008000000 */
[----:B------:R-:W-:-:S05]  /*1880*/  UMOV UR17, UR6 ;  /* 0x0000000600117c82 */ /* 0x000fca0008000000 */
.L_x_26:
[----:B-1----:R-:W-:Y:S01]  /*1890*/  ULEA UR33, UR17, UR4, 0x3 ;  /* 0x0000000411217291 */ /* 0x002fe2000f8e18ff */
[----:B--2---:R-:W-:Y:S01]  /*18a0*/  @!P5 MOV R3, 0x3000 ;  /* 0x000030000003d802 */ /* 0x004fe20000000f00 */
[----:B--2---:R-:W-:Y:S10]  /*18b0*/  @P0 BRA `(.L_x_22) ;  /* 0x00000000000c0947 */ /* 0x004ff40003800000 */
[----:B------:R-:W-:-:S04]  /*18c0*/  SHF.L.U32 R5, R15, 0x1f, RZ ;  /* 0x0000001f0f057819 */ /* 0x000fc800000006ff */
[----:B------:R-:W2:Y:S02]  /*18d0*/  SYNCS.PHASECHK.TRANS64.TRYWAIT P0, [UR33+0x88], R5 ;  /* 0x00008805ff0075a7 */ /* 0x000ea40008001121 */
[----:B--2---:R-:W-:Y:S05]  /*18e0*/  @!P0 BRA `(.L_x_23) ;  /* 0x0000005800348947 */ /* 0x004fea0003800000 */
.L_x_22:
[----:B------:R2:W-:Y:S01]  /*18f0*/  @!P5 SYNCS.ARRIVE.TRANS64 RZ, [UR33], R3 ;  /* 0x00000003ffffd9a7 */ /* 0x0005e20008000021 */
[----:B------:R-:W-:Y:S04]  /*1900*/  BSSY.RECONVERGENT B0, `(.L_x_24) ;  /* 0x0000003000007945 */ /* 0x000fe80003800200 */
[----:B------:R-:W-:Y:S05]  /*1910*/  @P4 BRA `(.L_x_25) ;  /* 0x0000000000044947 */ /* 0x000fea0003800000 */
[----:B------:R-:W-:Y:S05]  /*1920*/  BPT.TRAP 0x1 ;  /* 0x000000040000795c */ /* 0x000fea0000300000 */
.L_x_25:
[----:B------:R-:W-:Y:S05]  /*1930*/  BSYNC.RECONVERGENT B0 ;  /* 0x0000000000007941 */ /* 0x000fea0003800200 */
.L_x_24:
[----:B------:R-:W-:Y:S02]  /*1940*/  UIADD3 UR6, UPT, UPT, UR17, 0x1, URZ ;  /* 0x0000000111067890 */ /* 0x000fe4000fffe0ff */
[----:B------:R-:W-:Y:S02]  /*1950*/  ULEA UR32, UR17, UR4, 0xd ;  /* 0x0000000411207291 */ /* 0x000fe4000f8e68ff */
[----:B------:R-:W-:Y:S02]  /*1960*/  UISETP.NE.AND UP0, UPT, UR6, 0x11, UPT ;  /* 0x000000110600788c */ /* 0x000fe4000bf05270 */
[----:B------:R-:W-:Y:S02]  /*1970*/  UIADD3 UR26, UP1, UPT, UR22, 0x80, URZ ;  /* 0x00000080161a7890 */ /* 0x000fe4000ff3e0ff */
[----:B------:R-:W-:Y:S02]  /*1980*/  USEL UR9, URZ, 0x1, UP0 ;  /* 0x00000001ff097887 */ /* 0x000fe40008000000 */
[----:B------:R-:W-:-:S02]  /*1990*/  USEL UR6, UR6, URZ, UP0 ;  /* 0x000000ff06067287 */ /* 0x000fc40008000000 */
[----:B------:R-:W-:Y:S02]  /*19a0*/  UIADD3 UR20, UP0, UPT, UR22, 0x180, URZ ;  /* 0x0000018016147890 */ /* 0x000fe4000ff1e0ff */
[----:B------:R-:W-:Y:S01]  /*19b0*/  ULEA UR8, UR6, UR4, 0x3 ;  /* 0x0000000406087291 */ /* 0x000fe2000f8e18ff */
[----:B------:R-:W-:Y:S01]  /*19c0*/  LOP3.LUT R15, R15, UR9, RZ, 0x3c, !PT ;  /* 0x000000090f0f7c12 */ /* 0x000fe2000f8e3cff */
[----:B------:R-:W-:Y:S02]  /*19d0*/  USHF.L.U32 UR34, UR16, 0x6, URZ ;  /* 0x0000000610227899 */ /* 0x000fe400080006ff */
[----:B------:R-:W-:Y:S01]  /*19e0*/  UIADD3.X UR27, UPT, UPT, URZ, UR23, URZ, UP1, !UPT ;  /* 0x00000017ff1b7290 */ /* 0x000fe20008ffe4ff */
[----:B-1----:R-:W-:Y:S01]  /*19f0*/  SHF.L.U32 R2, R15, 0x1f, RZ ;  /* 0x0000001f0f027819 */ /* 0x002fe200000006ff */
[----:B------:R-:W-:Y:S02]  /*1a00*/  UIADD3 UR32, UPT, UPT, UR32, 0x4400, URZ ;  /* 0x0000440020207890 */ /* 0x000fe4000fffe0ff */
[----:B------:R-:W-:Y:S01]  /*1a10*/  UIADD3.X UR21, UPT, UPT, URZ, UR23, URZ, UP0, !UPT ;  /* 0x00000017ff157290 */ /* 0x000fe200087fe4ff */
[----:B------:R1:W1:Y:S01]  /*1a20*/  SYNCS.PHASECHK.TRANS64.TRYWAIT P0, [UR8+0x88], R2 ;  /* 0x00008802ff0075a7 */ /* 0x0002620008001108 */
[----:B------:R-:W-:Y:S01]  /*1a30*/  ULEA UR8, UR17, UR4, 0xc ;  /* 0x0000000411087291 */ /* 0x000fe2000f8e60ff */
[----:B------:R-:W-:Y:S01]  /*1a40*/  UMOV UR18, 0x0 ;  /* 0x0000000000127882 */ /* 0x000fe20000000000 */
[----:B------:R-:W-:-:S02]  /*1a50*/  UMOV UR19, 0x10000000 ;  /* 0x1000000000137882 */ /* 0x000fc40000000000 */
[----:B------:R-:W-:Y:S01]  /*1a60*/  UIADD3 UR8, UPT, UPT, UR8, 0x26400, URZ ;  /* 0x0002640008087890 */ /* 0x000fe2000fffe0ff */
[----:B------:R1:W-:Y:S01]  /*1a70*/  UTMALDG.3D [UR32], [UR26], desc[UR18] ;  /* 0x000012201a0075b4 */ /* 0x0003e20008011000 */
[----:B------:R-:W-:Y:S01]  /*1a80*/  UMOV UR12, UR36 ;  /* 0x00000024000c7c82 */ /* 0x000fe20008000000 */
[----:B------:R-:W-:Y:S01]  /*1a90*/  UMOV UR9, UR33 ;  /* 0x0000002100097c82 */ /* 0x000fe20008000000 */
[----:B------:R-:W-:Y:S01]  /*1aa0*/  UMOV UR11, UR34 ;  /* 0x00000022000b7c82 */ /* 0x000fe20008000000 */
[----:B------:R-:W-:Y:S01]  /*1ab0*/  UIADD3 UR16, UPT, UPT, UR16, 0x1, URZ ;  /* 0x0000000110107890 */ /* 0x000fe2000fffe0ff */
[----:B------:R-:W-:Y:S01]  /*1ac0*/  UMOV UR24, UR5 ;  /* 0x0000000500187c82 */ /* 0x000fe20008000000 */
[----:B------:R-:W-:Y:S02]  /*1ad0*/  UMOV UR17, UR6 ;  /* 0x0000000600117c82 */ /* 0x000fe40008000000 */
[----:B------:R1:W-:Y:S01]  /*1ae0*/  UTMALDG.3D [UR8], [UR20], desc[UR18] ;  /* 0x00001208140075b4 */ /* 0x0003e20008011000 */
[----:B------:R-:W-:-:S09]  /*1af0*/  UISETP.NE.AND UP0, UPT, UR16, UR5, UPT ;  /* 0x000000051000728c */ /* 0x000fd2000bf05270 */
[----:B------:R-:W-:Y:S05]  /*1b00*/  BRA.U UP0, `(.L_x_26) ;  /* 0xfffffffd00607547 */ /* 0x000fea000b83ffff */
.L_x_21:
[----:B-1----:R-:W-:Y:S01]  /*1b10*/  ULEA UR8, UR6, UR4, 0x3 ;  /* 0x0000000406087291 */ /* 0x002fe2000f8e18ff */
[----:B------:R-:W-:Y:S01]  /*1b20*/  SHF.L.U32 R2, R15, 0x1f, RZ ;  /* 0x0000001f0f027819 */ /* 0x000fe200000006ff */
[----:B------:R-:W-:Y:S01]  /*1b30*/  @!P1 SYNCS.ARRIVE.TRANS64.A1T0 RZ, [UR4+0x128], RZ ;  /* 0x000128ffffff99a7 */ /* 0x000fe20008100004 */
[----:B------:R-:W-:-:S06]  /*1b40*/  UISETP.GT.AND UP0, UPT, UR15, UR14, UPT ;  /* 0x0000000e0f00728c */ /* 0x000fcc000bf04270 */
[----:B--2---:R1:W2:Y:S03]  /*1b50*/  SYNCS.PHASECHK.TRANS64.TRYWAIT P0, [UR8+0x88], R2 ;  /* 0x00008802ff0075a7 */ /* 0x0042a60008001108 */
[----:B------:R-:W-:Y:S05]  /*1b60*/  BRA.U !UP0, `(.L_x_27) ;  /* 0x0000000108ac7547 */ /* 0x000fea000b800000 */
[----:B------:R-:W-:Y:S01]  /*1b70*/  UIADD3 UR21, UPT, UPT, UR7, UR24, URZ ;  /* 0x0000001807157290 */ /* 0x000fe2000fffe0ff */
[----:B------:R-:W-:-:S11]  /*1b80*/  UMOV UR25, UR6 ;  /* 0x0000000600197c82 */ /* 0x000fd60008000000 */
.L_x_32:
[----:B-1----:R-:W-:Y:S01]  /*1b90*/  ULEA UR17, UR25, UR4, 0x3 ;  /* 0x0000000419117291 */ /* 0x002fe2000f8e18ff */
[----:B--2---:R-:W-:Y:S01]  /*1ba0*/  @!P5 MOV R3, 0x3000 ;  /* 0x000030000003d802 */ /* 0x004fe20000000f00 */
[----:B--2---:R-:W-:Y:S10]  /*1bb0*/  @P0 BRA `(.L_x_28) ;  /* 0x00000000000c0947 */ /* 0x004ff40003800000 */
[----:B------:R-:W-:-:S04]  /*1bc0*/  SHF.L.U32 R5, R15, 0x1f, RZ ;  /* 0x0000001f0f057819 */ /* 0x000fc800000006ff */
[----:B------:R-:W2:Y:S02]  /*1bd0*/  SYNCS.PHASECHK.TRANS64.TRYWAIT P0, [UR17+0x88], R5 ;  /* 0x00008805ff0075a7 */ /* 0x000ea40008001111 */
[----:B--2---:R-:W-:Y:S05]  /*1be0*/  @!P0 BRA `(.L_x_29) ;  /* 0x00000054008c8947 */ /* 0x004fea0003800000 */
.L_x_28:
[----:B------:R2:W-:Y:S01]  /*1bf0*/  @!P5 SYNCS.ARRIVE.TRANS64 RZ, [UR17], R3 ;  /* 0x00000003ffffd9a7 */ /* 0x0005e20008000011 */
[----:B------:R-:W-:Y:S04]  /*1c00*/  BSSY.RECONVERGENT B0, `(.L_x_30) ;  /* 0x0000003000007945 */ /* 0x000fe80003800200 */
[----:B------:R-:W-:Y:S05]  /*1c10*/  @P4 BRA `(.L_x_31) ;  /* 0x0000000000044947 */ /* 0x000fea0003800000 */
[----:B------:R-:W-:Y:S05]  /*1c20*/  BPT.TRAP 0x1 ;  /* 0x000000040000795c */ /* 0x000fea0000300000 */
.L_x_31:
[----:B------:R-:W-:Y:S05]  /*1c30*/  BSYNC.RECONVERGENT B0 ;  /* 0x0000000000007941 */ /* 0x000fea0003800200 */
.L_x_30:
        /* <DEDUP_REMOVED lines=10> */
[----:B------:R-:W-:Y:S01]  /*1ce0*/  UIADD3 UR16, UPT, UPT, UR16, 0x4400, URZ ;  /* 0x0000440010107890 */ /* 0x000fe2000fffe0ff */
[----:B-1----:R-:W-:Y:S01]  /*1cf0*/  SHF.L.U32 R2, R15, 0x1f, RZ ;  /* 0x0000001f0f027819 */ /* 0x002fe200000006ff */
[----:B------:R-:W-:Y:S02]  /*1d00*/  UIADD3.X UR31, UPT, UPT, URZ, UR23, URZ, UP1, !UPT ;  /* 0x00000017ff1f7290 */ /* 0x000fe40008ffe4ff */
[----:B------:R-:W-:Y:S01]  /*1d10*/  UIADD3.X UR29, UPT, UPT, URZ, UR23, URZ, UP0, !UPT ;  /* 0x00000017ff1d7290 */ /* 0x000fe200087fe4ff */
[----:B------:R1:W1:Y:S01]  /*1d20*/  SYNCS.PHASECHK.TRANS64.TRYWAIT P0, [UR8+0x88], R2 ;  /* 0x00008802ff0075a7 */ /* 0x0002620008001108 */
[----:B------:R-:W-:Y:S01]  /*1d30*/  ULEA UR8, UR25, UR4, 0xc ;  /* 0x0000000419087291 */ /* 0x000fe2000f8e60ff */
[----:B------:R-:W-:Y:S01]  /*1d40*/  UMOV UR26, 0x0 ;  /* 0x00000000001a7882 */ /* 0x000fe20000000000 */
[----:B------:R-:W-:-:S02]  /*1d50*/  UMOV UR27, 0x10000000 ;  /* 0x10000000001b7882 */ /* 0x000fc40000000000 */
[----:B------:R-:W-:Y:S01]  /*1d60*/  UIADD3 UR8, UPT, UPT, UR8, 0x26400, URZ ;  /* 0x0002640008087890 */ /* 0x000fe2000fffe0ff */
[----:B------:R-:W-:Y:S01]  /*1d70*/  UMOV UR19, UR35 ;  /* 0x0000002300137c82 */ /* 0x000fe20008000000 */
[----:B------:R-:W-:Y:S01]  /*1d80*/  UMOV UR20, UR36 ;  /* 0x0000002400147c82 */ /* 0x000fe20008000000 */
[----:B------:R-:W-:Y:S01]  /*1d90*/  UMOV UR12, UR36 ;  /* 0x00000024000c7c82 */ /* 0x000fe20008000000 */
[----:B------:R-:W-:Y:S01]  /*1da0*/  UMOV UR9, UR17 ;  /* 0x0000001100097c82 */ /* 0x000fe20008000000 */
[----:B------:R-:W-:Y:S01]  /*1db0*/  UMOV UR11, UR18 ;  /* 0x00000012000b7c82 */ /* 0x000fe20008000000 */
[----:B------:R1:W-:Y:S01]  /*1dc0*/  UTMALDG.3D [UR16], [UR30], desc[UR26] ;  /* 0x00001a101e0075b4 */ /* 0x0003e20008011000 */
[----:B------:R-:W-:Y:S01]  /*1dd0*/  UIADD3 UR24, UPT, UPT, UR24, 0x1, URZ ;  /* 0x0000000118187890 */ /* 0x000fe2000fffe0ff */
[----:B------:R-:W-:-:S03]  /*1de0*/  UMOV UR25, UR6 ;  /* 0x0000000600197c82 */ /* 0x000fc60008000000 */
[----:B------:R-:W-:Y:S01]  /*1df0*/  UISETP.NE.AND UP0, UPT, UR24, UR21, UPT ;  /* 0x000000151800728c */ /* 0x000fe2000bf05270 */
[----:B------:R1:W-:Y:S08]  /*1e00*/  UTMALDG.3D [UR8], [UR28], desc[UR26] ;  /* 0x00001a081c0075b4 */ /* 0x0003f00008011000 */
[----:B------:R-:W-:Y:S05]  /*1e10*/  BRA.U UP0, `(.L_x_32) ;  /* 0xfffffffd005c7547 */ /* 0x000fea000b83ffff */
.L_x_27:
[C---:B-1----:R-:W-:Y:S01]  /*1e20*/  LEA R2, R14.reuse, UR4, 0x3 ;  /* 0x000000040e027c11 */ /* 0x042fe2000f8e18ff */
[----:B------:R-:W-:Y:S01]  /*1e30*/  NOP ;  /* 0x0000000000007918 */ /* 0x000fe20000000000 */
[----:B--2---:R-:W-:Y:S02]  /*1e40*/  SHF.L.U32 R3, R13, 0x1f, RZ ;  /* 0x0000001f0d037819 */ /* 0x004fe400000006ff */
[----:B------:R-:W-:Y:S02]  /*1e50*/  LEA R4, R14, UR4, 0x4 ;  /* 0x000000040e047c11 */ /* 0x000fe4000f8e20ff */
[----:B------:R-:W1:Y:S02]  /*1e60*/  SYNCS.PHASECHK.TRANS64.TRYWAIT P0, [R2+URZ+0x130], R3 ;  /* 0x00013003020075a7 */ /* 0x000e6400080011ff */
[----:B-1----:R-:W-:Y:S05]  /*1e70*/  @!P0 BRA `(.L_x_33) ;  /* 0x0000005400008947 */ /* 0x002fea0003800000 */
.L_x_112:
[----:B------:R-:W2:Y:S01]  /*1e80*/  LDS.128 R4, [R4+0x1c0] ;  /* 0x0001c00004047984 */ /* 0x000ea20000000c00 */
[----:B---3--:R-:W-:Y:S01]  /*1e90*/  ISETP.GE.AND P0, PT, R72, 0x1, PT ;  /* 0x000000014800780c */ /* 0x008fe20003f06270 */
[----:B-1----:R-:W-:Y:S01]  /*1ea0*/  VIADD R2, R2, 0x140 ;  /* 0x0000014002027836 */ /* 0x002fe20000000000 */
[----:B------:R-:W-:Y:S01]  /*1eb0*/  @!PT LDS RZ, [RZ] ;  /* 0x00000000fffff984 */ /* 0x000fe20000000800 */
[----:B------:R-:W-:Y:S01]  /*1ec0*/  @!PT LDS RZ, [RZ] ;  /* 0x00000000fffff984 */ /* 0x000fe20000000800 */
[----:B------:R-:W-:Y:S01]  /*1ed0*/  @!PT LDS RZ, [RZ] ;  /* 0x00000000fffff984 */ /* 0x000fe20000000800 */
[----:B------:R-:W-:Y:S01]  /*1ee0*/  @!PT LDS RZ, [RZ] ;  /* 0x00000000fffff984 */ /* 0x000fe20000000800 */
[----:B------:R1:W-:Y:S06]  /*1ef0*/  MEMBAR.ALL.CTA ;  /* 0x0000000000007992 */ /* 0x0003ec0000008000 */
[----:B-1----:R-:W1:Y:S01]  /*1f00*/  FENCE.VIEW.ASYNC.S ;  /* 0x00000000000073c6 */ /* 0x002e620000000000 */
[----:B------:R-:W-:-:S04]  /*1f10*/  PRMT R2, RZ, 0x654, R2 ;  /* 0x00000654ff027816 */ /* 0x000fc80000000002 */
[----:B-1----:R1:W-:Y:S01]  /*1f20*/  SYNCS.ARRIVE.TRANS64.RED.A1T0 RZ, [R2+URZ], RZ ;  /* 0x000000ff02ff79a7 */ /* 0x0023e200081004ff */
[----:B--2---:R-:W-:-:S13]  /*1f30*/  LOP3.LUT P2, RZ, R6, 0x1, RZ, 0xc0, !PT ;  /* 0x0000000106ff7812 */ /* 0x004fda000784c0ff */
[----:B------:R-:W-:Y:S01]  /*1f40*/  @P2 SHF.R.U32.HI R3, RZ, 0x10, R5 ;  /* 0x00000010ff032819 */ /* 0x000fe20000011605 */
[----:B------:R-:W-:Y:S01]  /*1f50*/  VOTEU.ANY UP0, P2 ;  /* 0x0000000000ff7886 */ /* 0x000fe20001000100 */
[----:B------:R-:W-:Y:S02]  /*1f60*/  @P2 MOV R11, R4 ;  /* 0x00000004000b2202 */ /* 0x000fe40000000f00 */
[----:B------:R-:W-:Y:S02]  /*1f70*/  @P2 R2UR.BROADCAST UR8, R3 ;  /* 0x00000000030822ca */ /* 0x000fe400008e0000 */
[----:B------:R-:W-:-:S11]  /*1f80*/  @P2 LOP3.LUT R8, R5, 0xffff, RZ, 0xc0, !PT ;  /* 0x0000ffff05082812 */ /* 0x000fd600078ec0ff */
[----:B------:R-:W-:Y:S01]  /*1f90*/  @UP0 UMOV UR36, UR8 ;  /* 0x0000000800240c82 */ /* 0x000fe20008000000 */
[----:B-1----:R-:W-:Y:S05]  /*1fa0*/  @!P0 BRA `(.L_x_34) ;  /* 0x0000000000b88947 */ /* 0x002fea0003800000 */
[----:B------:R-:W4:Y:S01]  /*1fb0*/  LDC.64 R4, c[0x0][0xb18] ;  /* 0x0002c600ff047b82 */ /* 0x000f220000000a00 */
[----:B------:R-:W-:-:S07]  /*1fc0*/  ISETP.NE.AND P3, PT, R72, 0x1, PT ;  /* 0x000000014800780c */ /* 0x000fce0003f65270 */
[----:B------:R-:W1:Y:S08]  /*1fd0*/  LDC.64 R6, c[0x0][0xb10] ;  /* 0x0002c400ff067b82 */ /* 0x000e700000000a00 */
[----:B------:R-:W2:Y:S08]  /*1fe0*/  LDC R16, c[0x0][0xb20] ;  /* 0x0002c800ff107b82 */ /* 0x000eb00000000800 */
[----:B------:R-:W3:Y:S01]  /*1ff0*/  LDC R18, c[0x0][0xb0c] ;  /* 0x0002c300ff127b82 */ /* 0x000ee20000000800 */
[----:B----4-:R-:W-:Y:S01]  /*2000*/  IMAD.HI.U32 R17, R0, R5, RZ ;  /* 0x0000000500117227 */ /* 0x010fe200078e00ff */
[----:B------:R-:W-:-:S03]  /*2010*/  ISETP.NE.AND P0, PT, R4, 0x1, PT ;  /* 0x000000010400780c */ /* 0x000fc60003f05270 */
[----:B------:R-:W-:-:S03]  /*2020*/  IMAD.HI.U32 R5, R8, R5, RZ ;  /* 0x0000000508057227 */ /* 0x000fc600078e00ff */
[----:B------:R-:W4:Y:S01]  /*2030*/  LDC.64 R2, c[0x0][0xb28] ;  /* 0x0002ca00ff027b82 */ /* 0x000f220000000a00 */
[----:B-1----:R-:W-:-:S04]  /*2040*/  IMAD.HI.U32 R20, R9, R6, RZ ;  /* 0x0000000609147227 */ /* 0x002fc800078e00ff */
[----:B------:R-:W-:Y:S01]  /*2050*/  IMAD.HI.U32 R22, R11, R6, RZ ;  /* 0x000000060b167227 */ /* 0x000fe200078e00ff */
[----:B------:R-:W-:Y:S02]  /*2060*/  SHF.R.U32.HI R20, RZ, R7, R20 ;  /* 0x00000007ff147219 */ /* 0x000fe40000011614 */
[-C--:B--2---:R-:W-:Y:S02]  /*2070*/  SHF.R.U32.HI R17, RZ, R16.reuse, R17 ;  /* 0x00000010ff117219 */ /* 0x084fe40000011611 */
[----:B------:R-:W-:Y:S02]  /*2080*/  SHF.R.U32.HI R5, RZ, R16, R5 ;  /* 0x00000010ff057219 */ /* 0x000fe40000011605 */
[----:B------:R-:W-:Y:S02]  /*2090*/  SEL R17, R0, R17, !P0 ;  /* 0x0000001100117207 */ /* 0x000fe40004000000 */
[----:B------:R-:W-:Y:S02]  /*20a0*/  SHF.R.U32.HI R22, RZ, R7, R22 ;  /* 0x00000007ff167219 */ /* 0x000fe40000011616 */
[----:B---3--:R-:W-:-:S02]  /*20b0*/  ISETP.NE.AND P1, PT, R18, 0x1, PT ;  /* 0x000000011200780c */ /* 0x008fc40003f25270 */
[----:B------:R-:W-:Y:S02]  /*20c0*/  SEL R5, R8, R5, !P0 ;  /* 0x0000000508057207 */ /* 0x000fe40004000000 */
[----:B------:R-:W-:Y:S02]  /*20d0*/  SEL R19, R9, R20, !P1 ;  /* 0x0000001409137207 */ /* 0x000fe40004800000 */
[----:B------:R-:W-:Y:S01]  /*20e0*/  SEL R7, R11, R22, !P1 ;  /* 0x000000160b077207 */ /* 0x000fe20004800000 */
[----:B----4-:R-:W-:-:S04]  /*20f0*/  IMAD.HI.U32 R20, R17, R2, RZ ;  /* 0x0000000211147227 */ /* 0x010fc800078e00ff */
[----:B------:R-:W-:Y:S01]  /*2100*/  IMAD.HI.U32 R6, R19, R2, RZ ;  /* 0x0000000213067227 */ /* 0x000fe200078e00ff */
[----:B------:R-:W-:-:S04]  /*2110*/  @P3 SHF.R.U32.HI R17, RZ, R3, R20 ;  /* 0x00000003ff113219 */ /* 0x000fc80000011614 */
[----:B------:R-:W-:Y:S01]  /*2120*/  @P3 SHF.R.U32.HI R19, RZ, R3, R6 ;  /* 0x00000003ff133219 */ /* 0x000fe20000011606 */
[----:B------:R-:W-:-:S04]  /*2130*/  IMAD R17, R72, R17, RZ ;  /* 0x0000001148117224 */ /* 0x000fc800078e02ff */
[----:B------:R-:W-:Y:S01]  /*2140*/  IMAD R6, R72, R19, RZ ;  /* 0x0000001348067224 */ /* 0x000fe200078e02ff */
[C---:B------:R-:W-:Y:S02]  /*2150*/  ISETP.GE.AND P0, PT, R5.reuse, R17, PT ;  /* 0x000000110500720c */ /* 0x040fe40003f06270 */
[----:B------:R-:W-:Y:S02]  /*2160*/  IADD3 R17, PT, PT, -R5, RZ, RZ ;  /* 0x000000ff05117210 */ /* 0x000fe40007ffe1ff */
[----:B------:R-:W-:Y:S01]  /*2170*/  ISETP.GE.OR P0, PT, R7, R6, P0 ;  /* 0x000000060700720c */ /* 0x000fe20000706670 */
[----:B------:R-:W-:-:S04]  /*2180*/  IMAD.HI.U32 R6, R5, R2, RZ ;  /* 0x0000000205067227 */ /* 0x000fc800078e00ff */
[----:B------:R-:W-:Y:S01]  /*2190*/  IMAD R8, R4, R17, R8 ;  /* 0x0000001104087224 */ /* 0x000fe200078e0208 */
[----:B------:R-:W-:-:S04]  /*21a0*/  SHF.R.U32.HI R6, RZ, R3, R6 ;  /* 0x00000003ff067219 */ /* 0x000fc80000011606 */
[----:B------:R-:W-:-:S03]  /*21b0*/  SEL R6, R5, R6, !P3 ;  /* 0x0000000605067207 */ /* 0x000fc60005800000 */
[----:B------:R-:W-:-:S04]  /*21c0*/  @!P0 IMAD.HI.U32 R16, R7, R2, RZ ;  /* 0x0000000207108227 */ /* 0x000fc800078e00ff */
[----:B------:R-:W-:Y:S01]  /*21d0*/  IMAD.MOV R2, RZ, RZ, -R6 ;  /* 0x000000ffff027224 */ /* 0x000fe200078e0a06 */
[----:B------:R-:W-:-:S03]  /*21e0*/  @!P0 SHF.R.U32.HI R16, RZ, R3, R16 ;  /* 0x00000003ff108219 */ /* 0x000fc60000011610 */
[----:B------:R-:W-:Y:S01]  /*21f0*/  IMAD R2, R72, R2, R5 ;  /* 0x0000000248027224 */ /* 0x000fe200078e0205 */
[----:B------:R-:W-:-:S05]  /*2200*/  @!P0 SEL R3, R7, R16, !P3 ;  /* 0x0000001007038207 */ /* 0x000fca0005800000 */
[--C-:B------:R-:W-:Y:S02]  /*2210*/  @!P0 IMAD.IADD R6, R6, 0x1, -R3.reuse ;  /* 0x0000000106068824 */ /* 0x100fe400078e0a03 */
[----:B------:R-:W-:Y:S01]  /*2220*/  @!P0 IMAD R3, R2, R19, R3 ;  /* 0x0000001302038224 */ /* 0x000fe200078e0203 */
[----:B------:R-:W-:Y:S01]  /*2230*/  IADD3 R2, PT, PT, -R7, RZ, RZ ;  /* 0x000000ff07027210 */ /* 0x000fe20007ffe1ff */
[----:B------:R-:W-:Y:S02]  /*2240*/  @!P0 IMAD R5, R72, R6, R7 ;  /* 0x0000000648058224 */ /* 0x000fe400078e0207 */
[----:B------:R-:W-:Y:S02]  /*2250*/  @!P0 IMAD.MOV.U32 R7, RZ, RZ, R3 ;  /* 0x000000ffff078224 */ /* 0x000fe400078e0003 */
[----:B------:R-:W-:Y:S02]  /*2260*/  IMAD R2, R18, R2, R11 ;  /* 0x0000000212027224 */ /* 0x000fe400078e020b */
[----:B------:R-:W-:-:S02]  /*2270*/  IMAD R8, R5, R4, R8 ;  /* 0x0000000405087224 */ /* 0x000fc400078e0208 */
[----:B------:R-:W-:Y:S02]  /*2280*/  IMAD R11, R7, R18, R2 ;  /* 0x00000012070b7224 */ /* 0x000fe400078e0202 */
.L_x_34:
[----:B------:R-:W1:Y:S02]  /*2290*/  LDCU UR8, c[0x0][0xb30] ;  /* 0x00016600ff0877ac */ /* 0x000e640008000800 */
[----:B-1----:R-:W-:-:S09]  /*22a0*/  UISETP.NE.AND UP0, UPT, UR8, 0x1, UPT ;  /* 0x000000010800788c */ /* 0x002fd2000bf05270 */
[----:B------:R-:W-:Y:S05]  /*22b0*/  BRA.U UP0, `(.L_x_35) ;  /* 0x0000000100407547 */ /* 0x000fea000b800000 */
[----:B------:R-:W1:Y:S08]  /*22c0*/  LDC.64 R4, c[0x0][0xb10] ;  /* 0x0002c400ff047b82 */ /* 0x000e700000000a00 */
[----:B------:R-:W2:Y:S08]  /*22d0*/  LDC.64 R2, c[0x0][0xb18] ;  /* 0x0002c600ff027b82 */ /* 0x000eb00000000a00 */
[----:B------:R-:W3:Y:S08]  /*22e0*/  LDC R6, c[0x0][0xb20] ;  /* 0x0002c800ff067b82 */ /* 0x000ef00000000800 */
[----:B------:R-:W4:Y:S01]  /*22f0*/  LDC R16, c[0x0][0xb0c] ;  /* 0x0002c300ff107b82 */ /* 0x000f220000000800 */
[----:B-1----:R-:W-:-:S05]  /*2300*/  IMAD.HI.U32 R4, R11, R4, RZ ;  /* 0x000000040b047227 */ /* 0x002fca00078e00ff */
[----:B------:R-:W-:Y:S01]  /*2310*/  SHF.R.U32.HI R4, RZ, R5, R4 ;  /* 0x00000005ff047219 */ /* 0x000fe20000011604 */
[----:B--2---:R-:W-:Y:S01]  /*2320*/  IMAD.HI.U32 R3, R8, R3, RZ ;  /* 0x0000000308037227 */ /* 0x004fe200078e00ff */
[----:B------:R-:W-:-:S04]  /*2330*/  ISETP.NE.AND P0, PT, R2, 0x1, PT ;  /* 0x000000010200780c */ /* 0x000fc80003f05270 */
[----:B---3--:R-:W-:-:S04]  /*2340*/  SHF.R.U32.HI R3, RZ, R6, R3 ;  /* 0x00000006ff037219 */ /* 0x008fc80000011603 */
[----:B------:R-:W-:Y:S02]  /*2350*/  SEL R3, R8, R3, !P0 ;  /* 0x0000000308037207 */ /* 0x000fe40004000000 */
[----:B----4-:R-:W-:-:S04]  /*2360*/  ISETP.NE.AND P1, PT, R16, 0x1, PT ;  /* 0x000000011000780c */ /* 0x010fc80003f25270 */
[----:B------:R-:W-:-:S05]  /*2370*/  SEL R4, R11, R4, !P1 ;  /* 0x000000040b047207 */ /* 0x000fca0004800000 */
[----:B------:R-:W-:Y:S02]  /*2380*/  IMAD.IADD R5, R3, 0x1, -R4 ;  /* 0x0000000103057824 */ /* 0x000fe400078e0a04 */
[----:B------:R-:W-:Y:S02]  /*2390*/  IMAD.IADD R3, R4, 0x1, -R3 ;  /* 0x0000000104037824 */ /* 0x000fe400078e0a03 */
[----:B------:R-:W-:Y:S02]  /*23a0*/  IMAD R11, R5, R16, R11 ;  /* 0x00000010050b7224 */ /* 0x000fe400078e020b */
[----:B------:R-:W-:-:S07]  /*23b0*/  IMAD R8, R3, R2, R8 ;  /* 0x0000000203087224 */ /* 0x000fce00078e0208 */
.L_x_35:
[----:B------:R-:W-:Y:S01]  /*23c0*/  VIADD R14, R14, 0x1 ;  /* 0x000000010e0e7836 */ /* 0x000fe20000000000 */
[----:B------:R-:W-:Y:S01]  /*23d0*/  PLOP3.LUT P1, PT, PT, PT, PT, 0x80, 0x8 ;  /* 0x000000000008781c */ /* 0x000fe20003f2f070 */
[----:B------:R-:W-:Y:S02]  /*23e0*/  IMAD.IADD R165, R11, 0x1, R154 ;  /* 0x000000010ba57824 */ /* 0x000fe400078e029a */
[----:B------:R-:W-:Y:S01]  /*23f0*/  IMAD.IADD R155, R8, 0x1, R143 ;  /* 0x00000001089b7824 */ /* 0x000fe200078e028f */
[----:B------:R-:W-:-:S04]  /*2400*/  ISETP.NE.AND P0, PT, R14, 0x2, PT ;  /* 0x000000020e00780c */ /* 0x000fc80003f05270 */
[----:B------:R-:W-:Y:S02]  /*2410*/  SEL R2, RZ, 0x1, P0 ;  /* 0x00000001ff027807 */ /* 0x000fe40000000000 */
[----:B------:R-:W-:Y:S02]  /*2420*/  SEL R14, R14, RZ, P0 ;  /* 0x000000ff0e0e7207 */ /* 0x000fe40000000000 */
[----:B------:R-:W-:Y:S01]  /*2430*/  LOP3.LUT R13, R13, R2, RZ, 0x3c, !PT ;  /* 0x000000020d0d7212 */ /* 0x000fe200078e3cff */
[----:B------:R-:W-:Y:S06]  /*2440*/  @P2 BRA `(.L_x_36) ;  /* 0xfffffff000982947 */ /* 0x000fec000383ffff */
[----:B------:R-:W-:Y:S01]  /*2450*/  UIADD3 UR4, UPT, UPT, UR4, 0x88, URZ ;  /* 0x0000008804047890 */ /* 0x000fe2000fffe0ff */
[----:B------:R-:W-:-:S03]  /*2460*/  SHF.L.U32 R3, R15, 0x1f, RZ ;  /* 0x0000001f0f037819 */ /* 0x000fc600000006ff */
[----:B------:R-:W-:-:S09]  /*2470*/  ULEA UR5, UR6, UR4, 0x3 ;  /* 0x0000000406057291 */ /* 0x000fd2000f8e18ff */
[----:B------:R-:W1:Y:S02]  /*2480*/  SYNCS.PHASECHK.TRANS64.TRYWAIT P0, [UR5], R3 ;  /* 0x00000003ff0075a7 */ /* 0x000e640008001105 */
[----:B-1----:R-:W-:Y:S05]  /*2490*/  @!P0 BRA `(.L_x_37) ;  /* 0x0000004c008c8947 */ /* 0x002fea0003800000 */
.L_x_114:
[----:B------:R-:W-:-:S04]  /*24a0*/  UIADD3 UR6, UPT, UPT, UR6, 0x1, URZ ;  /* 0x0000000106067890 */ /* 0x000fc8000fffe0ff */
[----:B------:R-:W-:-:S04]  /*24b0*/  UISETP.NE.AND UP0, UPT, UR6, 0x11, UPT ;  /* 0x000000110600788c */ /* 0x000fc8000bf05270 */
[----:B------:R-:W-:Y:S02]  /*24c0*/  USEL UR7, URZ, 0x1, UP0 ;  /* 0x00000001ff077887 */ /* 0x000fe40008000000 */
[----:B------:R-:W-:-:S04]  /*24d0*/  USEL UR6, UR6, URZ, UP0 ;  /* 0x000000ff06067287 */ /* 0x000fc80008000000 */
[----:B------:R-:W-:Y:S01]  /*24e0*/  ULEA UR5, UR6, UR4, 0x3 ;  /* 0x0000000406057291 */ /* 0x000fe2000f8e18ff */
[----:B------:R-:W-:-:S04]  /*24f0*/  LOP3.LUT R2, R15, UR7, RZ, 0x3c, !PT ;  /* 0x000000070f027c12 */ /* 0x000fc8000f8e3cff */
[----:B-1----:R-:W-:-:S04]  /*2500*/  SHF.L.U32 R3, R2, 0x1f, RZ ;  /* 0x0000001f02037819 */ /* 0x002fc800000006ff */
[----:B------:R-:W1:Y:S02]  /*2510*/  SYNCS.PHASECHK.TRANS64.TRYWAIT P0, [UR5], R3 ;  /* 0x00000003ff0075a7 */ /* 0x000e640008001105 */
[----:B-1----:R-:W-:Y:S05]  /*2520*/  @!P0 BRA `(.L_x_38) ;  /* 0x0000004c00808947 */ /* 0x002fea0003800000 */
.L_x_116:
        /* <DEDUP_REMOVED lines=9> */
.L_x_118:
        /* <DEDUP_REMOVED lines=9> */
.L_x_120:
        /* <DEDUP_REMOVED lines=9> */
.L_x_122:
        /* <DEDUP_REMOVED lines=9> */
.L_x_124:
        /* <DEDUP_REMOVED lines=9> */
.L_x_126:
        /* <DEDUP_REMOVED lines=9> */
.L_x_128:
        /* <DEDUP_REMOVED lines=9> */
.L_x_130:
        /* <DEDUP_REMOVED lines=9> */
.L_x_132:
        /* <DEDUP_REMOVED lines=9> */
.L_x_134:
        /* <DEDUP_REMOVED lines=9> */
.L_x_136:
        /* <DEDUP_REMOVED lines=9> */
.L_x_138:
        /* <DEDUP_REMOVED lines=9> */
.L_x_140:
        /* <DEDUP_REMOVED lines=9> */
.L_x_142:
        /* <DEDUP_REMOVED lines=9> */
.L_x_144:
[----:B------:R-:W-:-:S04]  /*2d10*/  UIADD3 UR6, UPT, UPT, UR6, 0x1, URZ ;  /* 0x0000000106067890 */ /* 0x000fc8000fffe0ff */
[----:B------:R-:W-:-:S04]  /*2d20*/  UISETP.NE.AND UP0, UPT, UR6, 0x11, UPT ;  /* 0x000000110600788c */ /* 0x000fc8000bf05270 */
[----:B------:R-:W-:Y:S02]  /*2d30*/  USEL UR5, URZ, 0x1, UP0 ;  /* 0x00000001ff057887 */ /* 0x000fe40008000000 */
[----:B------:R-:W-:-:S04]  /*2d40*/  USEL UR6, UR6, URZ, UP0 ;  /* 0x000000ff06067287 */ /* 0x000fc80008000000 */
[----:B------:R-:W-:Y:S01]  /*2d50*/  ULEA UR6, UR6, UR4, 0x3 ;  /* 0x0000000406067291 */ /* 0x000fe2000f8e18ff */
[----:B-1----:R-:W-:-:S04]  /*2d60*/  LOP3.LUT R3, R2, UR5, RZ, 0x3c, !PT ;  /* 0x0000000502037c12 */ /* 0x002fc8000f8e3cff */
[----:B------:R-:W-:Y:S01]  /*2d70*/  SHF.L.U32 R3, R3, 0x1f, RZ ;  /* 0x0000001f03037819 */ /* 0x000fe200000006ff */
[----:B----4-:R-:W-:-:S07]  /*2d80*/  IMAD.U32 R0, RZ, RZ, UR6 ;  /* 0x00000006ff007e24 */ /* 0x010fce000f8e00ff */
.L_x_53:
[----:B-1----:R1:W2:Y:S02]  /*2d90*/  SYNCS.PHASECHK.TRANS64.TRYWAIT P0, [R0+URZ], R3 ;  /* 0x00000003000075a7 */ /* 0x0022a400080011ff */
[----:B--2---:R-:W-:Y:S05]  /*2da0*/  @!P0 NANOSLEEP.SYNCS 0x989680 ;  /* 0x009896800000895d */ /* 0x004fea0003900000 */
[----:B------:R-:W2:Y:S02]  /*2db0*/  @!P0 SYNCS.PHASECHK.TRANS64 P0, [R0+URZ], R3 ;  /* 0x00000003000085a7 */ /* 0x000ea400080010ff */
[----:B--2---:R-:W-:Y:S05]  /*2dc0*/  @P0 EXIT ;  /* 0x000000000000094d */ /* 0x004fea0003800000 */
[----:B------:R-:W-:Y:S05]  /*2dd0*/  BRA `(.L_x_53) ;  /* 0xfffffffc00ec7947 */ /* 0x000fea000383ffff */
.L_x_18:
[----:B------:R-:W-:-:S04]  /*2de0*/  UISETP.NE.AND UP1, UPT, UR37, URZ, UPT ;  /* 0x000000ff2500728c */ /* 0x000fc8000bf25270 */
[----:B------:R-:W-:-:S09]  /*2df0*/  UISETP.NE.OR UP1, UPT, UR8, 0x1, UP1 ;  /* 0x000000010800788c */ /* 0x000fd20008f25670 */
[----:B------:R-:W-:Y:S05]  /*2e00*/  BRA.U UP1, `(.L_x_54) ;  /* 0x0000000501487547 */ /* 0x000fea000b800000 */
[----:B------:R-:W-:Y:S01]  /*2e10*/  ISETP.NE.AND P2, PT, R2, RZ, PT ;  /* 0x000000ff0200720c */ /* 0x000fe20003f45270 */
[----:B------:R-:W-:Y:S01]  /*2e20*/  IMAD.MOV.U32 R12, RZ, RZ, 0x1 ;  /* 0x00000001ff0c7424 */ /* 0x000fe200078e00ff */
[----:B------:R-:W-:Y:S02]  /*2e30*/  CS2R R10, SRZ ;  /* 0x00000000000a7805 */ /* 0x000fe4000001ff00 */
[----:B------:R-:W-:Y:S01]  /*2e40*/  CS2R R8, SRZ ;  /* 0x0000000000087805 */ /* 0x000fe2000001ff00 */
[----:B------:R-:W-:Y:S01]  /*2e50*/  UMOV UR4, 0x400 ;  /* 0x0000040000047882 */ /* 0x000fe20000000000 */
[----:B------:R-:W-:Y:S01]  /*2e60*/  UMOV UR6, URZ ;  /* 0x000000ff00067c82 */ /* 0x000fe20008000000 */
[----:B------:R-:W-:-:S12]  /*2e70*/  ULEA UR37, UR37, UR4, 0x18 ;  /* 0x0000000425257291 */ /* 0x000fd8000f8ec0ff */
.L_x_58:
[----:B------:R-:W-:Y:S02]  /*2e80*/  LEA R0, R8, UR37, 0x3 ;  /* 0x0000002508007c11 */ /* 0x000fe4000f8e18ff */
[----:B------:R-:W-:-:S03]  /*2e90*/  SHF.L.U32 R5, R9, 0x1f, RZ ;  /* 0x0000001f09057819 */ /* 0x000fc600000006ff */
[----:B------:R-:W-:Y:S01]  /*2ea0*/  VIADD R4, R0, 0x1a0 ;  /* 0x000001a000047836 */ /* 0x000fe20000000000 */
[----:B------:R-:W1:Y:S02]  /*2eb0*/  SYNCS.PHASECHK.TRANS64.TRYWAIT P0, [R0+URZ+0x190], R5 ;  /* 0x00019005000075a7 */ /* 0x000e6400080011ff */
[----:B-1----:R-:W-:Y:S05]  /*2ec0*/  @!P0 BRA `(.L_x_55) ;  /* 0x0000004800808947 */ /* 0x002fea0003800000 */
.L_x_145:
[----:B------:R-:W-:Y:S01]  /*2ed0*/  ULEA UR5, UR6, UR37, 0x3 ;  /* 0x0000002506057291 */ /* 0x000fe2000f8e18ff */
[----:B------:R-:W-:Y:S02]  /*2ee0*/  PRMT R4, RZ, 0x654, R4 ;  /* 0x00000654ff047816 */ /* 0x000fe40000000004 */
[----:B-1----:R-:W-:Y:S01]  /*2ef0*/  SHF.L.U32 R5, R12, 0x1f, RZ ;  /* 0x0000001f0c057819 */ /* 0x002fe200000006ff */
[----:B------:R-:W-:Y:S01]  /*2f00*/  UIADD3 UR4, UPT, UPT, UR5, 0x130, URZ ;  /* 0x0000013005047890 */ /* 0x000fe2000fffe0ff */
[----:B------:R1:W-:Y:S05]  /*2f10*/  SYNCS.ARRIVE.TRANS64.RED.A1T0 RZ, [R4+URZ], RZ ;  /* 0x000000ff04ff79a7 */ /* 0x0003ea00081004ff */
[----:B------:R-:W-:Y:S01]  /*2f20*/  IMAD.U32 R7, RZ, RZ, UR4 ;  /* 0x00000004ff077e24 */ /* 0x000fe2000f8e00ff */
[----:B------:R-:W2:Y:S04]  /*2f30*/  SYNCS.PHASECHK.TRANS64.TRYWAIT P0, [UR5+0x140], R5 ;  /* 0x00014005ff0075a7 */ /* 0x000ea80008001105 */
[----:B------:R-:W-:Y:S01]  /*2f40*/  PRMT R6, R2, 0x654, R7 ;  /* 0x0000065402067816 */ /* 0x000fe20000000007 */
[----:B-1----:R-:W-:Y:S01]  /*2f50*/  @!P2 IMAD.MOV.U32 R4, RZ, RZ, 0x10 ;  /* 0x00000010ff04a424 */ /* 0x002fe200078e00ff */
[----:B--2---:R-:W-:Y:S06]  /*2f60*/  @!P0 BRA `(.L_x_56) ;  /* 0x00000048006c8947 */ /* 0x004fec0003800000 */
.L_x_147:
[----:B------:R-:W-:Y:S01]  /*2f70*/  ULEA UR4, UR6, UR37, 0x4 ;  /* 0x0000002506047291 */ /* 0x000fe2000f8e20ff */
[----:B------:R-:W-:Y:S01]  /*2f80*/  SEL R3, R6, R3, !P2 ;  /* 0x0000000306037207 */ /* 0x000fe20005000000 */
[----:B------:R-:W-:Y:S01]  /*2f90*/  UIADD3 UR5, UPT, UPT, UR5, 0x130, URZ ;  /* 0x0000013005057890 */ /* 0x000fe2000fffe0ff */
[----:B-1----:R-:W-:Y:S01]  /*2fa0*/  LEA R0, R11, UR37, 0x3 ;  /* 0x000000250b007c11 */ /* 0x002fe2000f8e18ff */
[----:B------:R-:W-:Y:S01]  /*2fb0*/  UIADD3 UR4, UPT, UPT, UR4, 0x1c0, URZ ;  /* 0x000001c004047890 */ /* 0x000fe2000fffe0ff */
[----:B------:R-:W-:Y:S01]  /*2fc0*/  SHF.L.U32 R5, R10, 0x1f, RZ ;  /* 0x0000001f0a057819 */ /* 0x000fe200000006ff */
[----:B------:R1:W-:Y:S01]  /*2fd0*/  @!P2 SYNCS.ARRIVE.TRANS64.RED RZ, [R3+URZ], R4 ;  /* 0x0000000403ffa9a7 */ /* 0x0003e200080004ff */
[----:B------:R-:W-:Y:S01]  /*2fe0*/  UIADD3 UR6, UPT, UPT, UR6, 0x1, URZ ;  /* 0x0000000106067890 */ /* 0x000fe2000fffe0ff */
[----:B------:R-:W-:-:S03]  /*2ff0*/  VIADD R8, R8, 0x1 ;  /* 0x0000000108087836 */ /* 0x000fc60000000000 */
[----:B------:R-:W-:Y:S02]  /*3000*/  UISETP.NE.AND UP0, UPT, UR6, 0x2, UPT ;  /* 0x000000020600788c */ /* 0x000fe4000bf05270 */
[----:B------:R-:W-:Y:S06]  /*3010*/  UGETNEXTWORKID.BROADCAST [UR4], [UR5] ;  /* 0x00000000040073ca */ /* 0x000fec0008000100 */
[----:B------:R-:W-:Y:S01]  /*3020*/  USEL UR4, URZ, 0x1, UP0 ;  /* 0x00000001ff047887 */ /* 0x000fe20008000000 */
[----:B------:R-:W-:Y:S01]  /*3030*/  ISETP.NE.AND P0, PT, R8, 0x2, PT ;  /* 0x000000020800780c */ /* 0x000fe20003f05270 */
[----:B------:R-:W-:Y:S01]  /*3040*/  USEL UR6, UR6, URZ, UP0 ;  /* 0x000000ff06067287 */ /* 0x000fe20008000000 */
[----:B------:R-:W2:Y:S03]  /*3050*/  SYNCS.PHASECHK.TRANS64.TRYWAIT P1, [R0+URZ+0x130], R5 ;  /* 0x00013005000075a7 */ /* 0x000ea600080211ff */
[----:B------:R-:W-:Y:S01]  /*3060*/  LOP3.LUT R12, R12, UR4, RZ, 0x3c, !PT ;  /* 0x000000040c0c7c12 */ /* 0x000fe2000f8e3cff */
[----:B-12---:R-:W-:Y:S07]  /*3070*/  @!P1 BRA `(.L_x_57) ;  /* 0x0000004800409947 */ /* 0x006fee0003800000 */
.L_x_148:
[C---:B------:R-:W-:Y:S01]  /*3080*/  LEA R4, R11.reuse, UR37, 0x4 ;  /* 0x000000250b047c11 */ /* 0x040fe2000f8e20ff */
[----:B-1----:R-:W-:Y:S01]  /*3090*/  VIADD R0, R0, 0x140 ;  /* 0x0000014000007836 */ /* 0x002fe20000000000 */
[----:B------:R-:W-:Y:S01]  /*30a0*/  SEL R8, R8, RZ, P0 ;  /* 0x000000ff08087207 */ /* 0x000fe20000000000 */
[----:B------:R-:W-:-:S03]  /*30b0*/  VIADD R11, R11, 0x1 ;  /* 0x000000010b0b7836 */ /* 0x000fc60000000000 */
[----:B------:R-:W1:Y:S01]  /*30c0*/  LDS.128 R4, [R4+0x1c0] ;  /* 0x0001c00004047984 */ /* 0x000e620000000c00 */
[----:B------:R-:W-:Y:S02]  /*30d0*/  PRMT R0, RZ, 0x654, R0 ;  /* 0x00000654ff007816 */ /* 0x000fe40000000000 */
[C---:B------:R-:W-:Y:S01]  /*30e0*/  ISETP.NE.AND P1, PT, R11.reuse, 0x2, PT ;  /* 0x000000020b00780c */ /* 0x040fe20003f25270 */
[----:B------:R-:W-:Y:S01]  /*30f0*/  @!PT LDS RZ, [RZ] ;  /* 0x00000000fffff984 */ /* 0x000fe20000000800 */
[----:B------:R-:W-:Y:S01]  /*3100*/  @!PT LDS RZ, [RZ] ;  /* 0x00000000fffff984 */ /* 0x000fe20000000800 */
[----:B------:R-:W-:Y:S01]  /*3110*/  @!PT LDS RZ, [RZ] ;  /* 0x00000000fffff984 */ /* 0x000fe20000000800 */
[----:B------:R-:W-:Y:S01]  /*3120*/  @!PT LDS RZ, [RZ] ;  /* 0x00000000fffff984 */ /* 0x000fe20000000800 */
[----:B------:R2:W-:Y:S06]  /*3130*/  MEMBAR.ALL.CTA ;  /* 0x0000000000007992 */ /* 0x0005ec0000008000 */
[----:B--2---:R-:W2:Y:S01]  /*3140*/  FENCE.VIEW.ASYNC.S ;  /* 0x00000000000073c6 */ /* 0x004ea20000000000 */
[----:B------:R-:W-:Y:S01]  /*3150*/  SEL R11, R11, RZ, P1 ;  /* 0x000000ff0b0b7207 */ /* 0x000fe20000800000 */
[----:B--2---:R2:W-:Y:S01]  /*3160*/  SYNCS.ARRIVE.TRANS64.RED.A1T0 RZ, [R0+URZ], RZ ;  /* 0x000000ff00ff79a7 */ /* 0x0045e200081004ff */
[----:B-1----:R-:W-:-:S02]  /*3170*/  LOP3.LUT P3, RZ, R6, 0x1, RZ, 0xc0, !PT ;  /* 0x0000000106ff7812 */ /* 0x002fc4000786c0ff */
[----:B------:R-:W-:-:S04]  /*3180*/  SEL R5, RZ, 0x1, P1 ;  /* 0x00000001ff057807 */ /* 0x000fc80000800000 */
[----:B------:R-:W-:Y:S02]  /*3190*/  LOP3.LUT R10, R10, R5, RZ, 0x3c, !PT ;  /* 0x000000050a0a7212 */ /* 0x000fe400078e3cff */
[----:B--2---:R-:W-:-:S04]  /*31a0*/  SEL R0, RZ, 0x1, P0 ;  /* 0x00000001ff007807 */ /* 0x004fc80000000000 */
[----:B------:R-:W-:Y:S01]  /*31b0*/  LOP3.LUT R9, R9, R0, RZ, 0x3c, !PT ;  /* 0x0000000009097212 */ /* 0x000fe200078e3cff */
[----:B------:R-:W-:Y:S06]  /*31c0*/  @P3 BRA `(.L_x_58) ;  /* 0xfffffffc002c3947 */ /* 0x000fec000383ffff */
[----:B------:R-:W-:Y:S01]  /*31d0*/  ULEA UR5, UR6, UR37, 0x3 ;  /* 0x0000002506057291 */ /* 0x000fe2000f8e18ff */
[----:B------:R-:W-:-:S08]  /*31e0*/  SHF.L.U32 R3, R12, 0x1f, RZ ;  /* 0x0000001f0c037819 */ /* 0x000fd000000006ff */
[----:B------:R-:W1:Y:S02]  /*31f0*/  SYNCS.PHASECHK.TRANS64 P0, [UR5+0x140], R3 ;  /* 0x00014003ff0075a7 */ /* 0x000e640008001005 */
[----:B-1----:R-:W-:Y:S05]  /*3200*/  @P0 BRA `(.L_x_59) ;  /* 0x0000000000080947 */ /* 0x002fea0003800000 */
[----:B------:R-:W1:Y:S02]  /*3210*/  SYNCS.PHASECHK.TRANS64.TRYWAIT P0, [UR5+0x140], R3 ;  /* 0x00014003ff0075a7 */ /* 0x000e640008001105 */
[----:B-1----:R-:W-:Y:S05]  /*3220*/  @!P0 BRA `(.L_x_60) ;  /* 0x0000004400e88947 */ /* 0x002fea0003800000 */
.L_x_59:
[----:B------:R-:W-:-:S04]  /*3230*/  UIADD3 UR4, UPT, UPT, UR6, 0x1, URZ ;  /* 0x0000000106047890 */ /* 0x000fc8000fffe0ff */
[----:B------:R-:W-:-:S04]  /*3240*/  UISETP.NE.AND UP0, UPT, UR4, 0x2, UPT ;  /* 0x000000020400788c */ /* 0x000fc8000bf05270 */
[----:B------:R-:W-:Y:S02]  /*3250*/  USEL UR7, URZ, 0x1, UP0 ;  /* 0x00000001ff077887 */ /* 0x000fe40008000000 */
[----:B------:R-:W-:-:S04]  /*3260*/  USEL UR4, UR4, URZ, UP0 ;  /* 0x000000ff04047287 */ /* 0x000fc80008000000 */
[----:B------:R-:W-:Y:S01]  /*3270*/  ULEA UR4, UR4, UR37, 0x3 ;  /* 0x0000002504047291 */ /* 0x000fe2000f8e18ff */
[----:B-1----:R-:W-:-:S04]  /*3280*/  LOP3.LUT R3, R12, UR7, RZ, 0x3c, !PT ;  /* 0x000000070c037c12 */ /* 0x002fc8000f8e3cff */
[----:B------:R-:W-:-:S04]  /*3290*/  SHF.L.U32 R0, R3, 0x1f, RZ ;  /* 0x0000001f03007819 */ /* 0x000fc800000006ff */
[----:B------:R-:W1:Y:S02]  /*32a0*/  SYNCS.PHASECHK.TRANS64 P0, [UR4+0x140], R0 ;  /* 0x00014000ff0075a7 */ /* 0x000e640008001004 */
[----:B-1----:R-:W-:Y:S05]  /*32b0*/  @P0 EXIT ;  /* 0x000000000000094d */ /* 0x002fea0003800000 */
[----:B------:R-:W-:Y:S02]  /*32c0*/  SHF.L.U32 R3, R3, 0x1f, RZ ;  /* 0x0000001f03037819 */ /* 0x000fe400000006ff */
[----:B------:R-:W-:-:S07]  /*32d0*/  MOV R0, UR4 ;  /* 0x0000000400007c02 */ /* 0x000fce0008000f00 */
.L_x_61:
[----:B-1----:R1:W2:Y:S02]  /*32e0*/  SYNCS.PHASECHK.TRANS64.TRYWAIT P0, [R0+URZ+0x140], R3 ;  /* 0x00014003000075a7 */ /* 0x0022a400080011ff */
[----:B--2---:R-:W-:Y:S05]  /*32f0*/  @!P0 NANOSLEEP.SYNCS 0x989680 ;  /* 0x009896800000895d */ /* 0x004fea0003900000 */
[----:B------:R-:W2:Y:S02]  /*3300*/  @!P0 SYNCS.PHASECHK.TRANS64 P0, [R0+URZ+0x140], R3 ;  /* 0x00014003000085a7 */ /* 0x000ea400080010ff */
[----:B--2---:R-:W-:Y:S05]  /*3310*/  @P0 EXIT ;  /* 0x000000000000094d */ /* 0x004fea0003800000 */
[----:B------:R-:W-:Y:S05]  /*3320*/  BRA `(.L_x_61) ;  /* 0xfffffffc00ec7947 */ /* 0x000fea000383ffff */
.L_x_54:
[----:B------:R-:W-:-:S09]  /*3330*/  UISETP.NE.AND UP1, UPT, UR8, URZ, UPT ;  /* 0x000000ff0800728c */ /* 0x000fd2000bf25270 */
[----:B------:R-:W-:Y:S05]  /*3340*/  BRA.U UP1, `(.L_x_62) ;  /* 0x0000000d01787547 */ /* 0x000fea000b800000 */
[----:B------:R-:W-:Y:S01]  /*3350*/  UMOV UR4, 0x40 ;  /* 0x0000004000047882 */ /* 0x000fe20000000000 */
[----:B------:R-:W-:Y:S01]  /*3360*/  NOP ;  /* 0x0000000000007918 */ /* 0x000fe20000000000 */
[----:B------:R-:W-:Y:S01]  /*3370*/  ULEA UR4, UR37, UR4, 0x18 ;  /* 0x0000000425047291 */ /* 0x000fe2000f8ec0ff */
[----:B------:R-:W-:Y:S02]  /*3380*/  UMOV UR5, 0x400 ;  /* 0x0000040000057882 */ /* 0x000fe40000000000 */
[----:B------:R-:W-:-:S06]  /*3390*/  ULEA UR37, UR37, UR5, 0x18 ;  /* 0x0000000525257291 */ /* 0x000fcc000f8ec0ff */
[----:B------:R-:W1:Y:S02]  /*33a0*/  LDS.U8 R0, [UR4+0x1c] ;  /* 0x00001c04ff007984 */ /* 0x000e640008000000 */
[----:B-1----:R-:W-:-:S13]  /*33b0*/  ISETP.NE.AND P0, PT, R0, RZ, PT ;  /* 0x000000ff0000720c */ /* 0x002fda0003f05270 */
[----:B------:R-:W-:Y:S05]  /*33c0*/  @P0 BRA `(.L_x_63) ;  /* 0x0000000000580947 */ /* 0x000fea0003800000 */
[----:B------:R-:W-:-:S13]  /*33d0*/  ELECT P0, URZ, PT ;  /* 0x0000000000ff782f */ /* 0x000fda0003800000 */
[----:B------:R-:W-:Y:S05]  /*33e0*/  @!P0 BRA `(.L_x_64) ;  /* 0x0000000000608947 */ /* 0x000fea0003800000 */
[----:B------:R-:W-:Y:S01]  /*33f0*/  UMOV UR5, 0x10 ;  /* 0x0000001000057882 */ /* 0x000fe20000000000 */
[----:B------:R-:W-:Y:S01]  /*3400*/  HFMA2 R0, -RZ, RZ, 0, 5.9604644775390625e-08 ;  /* 0x00000001ff007431 */ /* 0x000fe200000001ff */
[----:B------:R-:W-:-:S03]  /*3410*/  MOV R2, 0xffff ;  /* 0x0000ffff00027802 */ /* 0x000fc60000000f00 */
[----:B------:R-:W-:Y:S04]  /*3420*/  DEPBAR.LE SB1, 0x36 ;  /* 0x00009d800000791a */ /* 0x000fe80000000000 */
[----:B------:R-:W1:Y:S02]  /*3430*/  UTCATOMSWS.FIND_AND_SET.ALIGN UP0, UR5, UR5 ;  /* 0x00000005000575e3 */ /* 0x000e640008000800 */
[----:B-1----:R-:W-:Y:S01]  /*3440*/  MOV R3, UR5 ;  /* 0x0000000500037c02 */ /* 0x002fe20008000f00 */
[----:B------:R-:W-:Y:S06]  /*3450*/  BRA.U UP0, `(.L_x_65) ;  /* 0x0000000100187547 */ /* 0x000fec000b800000 */
.L_x_66:
[----:B------:R-:W-:Y:S05]  /*3460*/  NANOSLEEP 0x64 ;  /* 0x000000640000795d */ /* 0x000fea0003800000 */
[----:B------:R-:W-:-:S05]  /*3470*/  UMOV UR5, 0x10 ;  /* 0x0000001000057882 */ /* 0x000fca0000000000 */
[----:B------:R-:W-:Y:S04]  /*3480*/  DEPBAR.LE SB1, 0x36 ;  /* 0x00009d800000791a */ /* 0x000fe80000000000 */
[----:B------:R-:W1:Y:S02]  /*3490*/  UTCATOMSWS.FIND_AND_SET.ALIGN UP0, UR5, UR5 ;  /* 0x00000005000575e3 */ /* 0x000e640008000800 */
[----:B-1----:R-:W-:Y:S01]  /*34a0*/  MOV R3, UR5 ;  /* 0x0000000500037c02 */ /* 0x002fe20008000f00 */
[----:B------:R-:W-:Y:S05]  /*34b0*/  BRA.U !UP0, `(.L_x_66) ;  /* 0xfffffffd08e87547 */ /* 0x000fea000b83ffff */
.L_x_65:
[-C--:B------:R-:W-:Y:S02]  /*34c0*/  SHF.L.U32 R2, R2, R3.reuse, RZ ;  /* 0x0000000302027219 */ /* 0x080fe400000006ff */
[----:B------:R-:W-:Y:S01]  /*34d0*/  SHF.L.U32 R0, R0, R3, RZ ;  /* 0x0000000300007219 */ /* 0x000fe200000006ff */
[----:B------:R-:W-:Y:S02]  /*34e0*/  IMAD.SHL.U32 R3, R3, 0x20, RZ ;  /* 0x0000002003037824 */ /* 0x000fe400078e00ff */
[----:B------:R1:W-:Y:S04]  /*34f0*/  ATOMS.OR RZ, [UR4+0x14], R2 ;  /* 0x00001402ffff798c */ /* 0x0003e8000b000004 */
[----:B------:R1:W-:Y:S04]  /*3500*/  ATOMS.OR RZ, [UR4+0x18], R0 ;  /* 0x00001800ffff798c */ /* 0x0003e8000b000004 */
[----:B------:R1:W-:Y:S01]  /*3510*/  STS [UR37+0x1e0], R3 ;  /* 0x0001e003ff007988 */ /* 0x0003e20008000825 */
[----:B------:R-:W-:Y:S05]  /*3520*/  BRA `(.L_x_64) ;  /* 0x0000000000107947 */ /* 0x000fea0003800000 */
.L_x_63:
[----:B------:R-:W-:Y:S02]  /*3530*/  MOV R0, 0xffffffff ;  /* 0xffffffff00007802 */ /* 0x000fe40000000f00 */
[----:B------:R-:W-:-:S03]  /*3540*/  MOV R2, 0x3570 ;  /* 0x0000357000027802 */ /* 0x000fc60000000f00 */
[----:B------:R1:W-:Y:S04]  /*3550*/  STS [UR37+0x1e0], R0 ;  /* 0x0001e000ff007988 */ /* 0x0003e80008000825 */
[----:B-1-3-5:R-:W-:Y:S05]  /*3560*/  CALL.REL.NOINC `($__internal_1_$__cuda_sm10x_tcgen05_guardrail_trap_phase_invalid_during_alloc) ;  /* 0x0000004800647944 */ /* 0x02afea0003c00000 */
.L_x_64:
[----:B------:R-:W-:Y:S05]  /*3570*/  WARPSYNC.ALL ;  /* 0x0000000000007948 */ /* 0x000fea0003800000 */
[----:B------:R-:W2:Y:S01]  /*3580*/  S2UR UR6, SR_CgaCtaId ;  /* 0x00000000000679c3 */ /* 0x000ea20000008800 */
[----:B------:R-:W-:Y:S01]  /*3590*/  UMOV UR4, 0x400 ;  /* 0x0000040000047882 */ /* 0x000fe20000000000 */
[----:B------:R-:W-:-:S06]  /*35a0*/  NOP ;  /* 0x0000000000007918 */ /* 0x000fcc0000000000 */
[----:B------:R-:W-:Y:S06]  /*35b0*/  BAR.ARV 0x6, 0xa0 ;  /* 0x0182800000007b1d */ /* 0x000fec0000002000 */
[----:B------:R-:W4:Y:S01]  /*35c0*/  LDCU UR7, c[0x0][0x38c] ;  /* 0x00007180ff0777ac */ /* 0x000f220008000800 */
[----:B------:R-:W-:Y:S01]  /*35d0*/  IMAD.MOV.U32 R11, RZ, RZ, 0x1 ;  /* 0x00000001ff0b7424 */ /* 0x000fe200078e00ff */
[----:B------:R-:W-:Y:S01]  /*35e0*/  CS2R R8, SRZ ;  /* 0x0000000000087805 */ /* 0x000fe2000001ff00 */
[----:B------:R-:W-:Y:S01]  /*35f0*/  IMAD.MOV.U32 R10, RZ, RZ, RZ ;  /* 0x000000ffff0a7224 */ /* 0x000fe200078e00ff */
[----:B------:R-:W-:Y:S01]  /*3600*/  UMOV UR17, URZ ;  /* 0x000000ff00117c82 */ /* 0x000fe20008000000 */
[----:B------:R-:W-:Y:S01]  /*3610*/  UMOV UR16, URZ ;  /* 0x000000ff00107c82 */ /* 0x000fe20008000000 */
[----:B------:R-:W-:Y:S01]  /*3620*/  UMOV UR22, 0x0 ;  /* 0x0000000000167882 */ /* 0x000fe20000000000 */
[----:B------:R-:W-:Y:S01]  /*3630*/  UMOV UR23, 0x8110090 ;  /* 0x0811009000177882 */ /* 0x000fe20000000000 */
[----:B------:R-:W-:Y:S01]  /*3640*/  UMOV UR20, 0x0 ;  /* 0x0000000000147882 */ /* 0x000fe20000000000 */
[----:B------:R-:W-:Y:S01]  /*3650*/  UMOV UR21, 0x8110090 ;  /* 0x0811009000157882 */ /* 0x000fe20000000000 */
[----:B--2---:R-:W-:Y:S01]  /*3660*/  ULEA UR6, UR6, UR4, 0x18 ;  /* 0x0000000406067291 */ /* 0x004fe2000f8ec0ff */
[----:B------:R-:W2:Y:S03]  /*3670*/  LDCU UR4, c[0x0][0x38c] ;  /* 0x00007180ff0477ac */ /* 0x000ea60008000800 */
[----:B------:R-:W-:-:S02]  /*3680*/  UIADD3 UR11, UPT, UPT, UR6, 0x4400, URZ ;  /* 0x00004400060b7890 */ /* 0x000fc4000fffe0ff */
[----:B----4-:R-:W-:-:S03]  /*3690*/  UIADD3 UR7, UPT, UPT, UR7, 0x3f, URZ ;  /* 0x0000003f07077890 */ /* 0x010fc6000fffe0ff */
[----:B-1----:R-:W1:Y:S01]  /*36a0*/  LDS R0, [UR6+0x1e0] ;  /* 0x0001e006ff007984 */ /* 0x002e620008000800 */
[----:B------:R-:W-:Y:S02]  /*36b0*/  UIADD3 UR18, UPT, UPT, UR6, 0x26400, URZ ;  /* 0x0002640006127890 */ /* 0x000fe4000fffe0ff */
[----:B------:R-:W-:Y:S02]  /*36c0*/  USHF.R.S32.HI UR5, URZ, 0x1f, UR7 ;  /* 0x0000001fff057899 */ /* 0x000fe40008011407 */
[----:B------:R-:W-:Y:S02]  /*36d0*/  USHF.R.U32.HI UR11, URZ, 0x4, UR11 ;  /* 0x00000004ff0b7899 */ /* 0x000fe4000801160b */
[----:B------:R-:W-:Y:S02]  /*36e0*/  ULEA.HI UR5, UR5, UR7, URZ, 0x6 ;  /* 0x0000000705057291 */ /* 0x000fe4000f8f30ff */
[----:B------:R-:W-:Y:S02]  /*36f0*/  USHF.R.U32.HI UR18, URZ, 0x4, UR18 ;  /* 0x00000004ff127899 */ /* 0x000fe40008011612 */
[----:B------:R-:W-:-:S02]  /*3700*/  USHF.R.S32.HI UR5, URZ, 0x6, UR5 ;  /* 0x00000006ff057899 */ /* 0x000fc40008011405 */
[----:B------:R-:W-:Y:S02]  /*3710*/  ULOP3.LUT UR11, UR11, 0x3fff, URZ, 0xc0, !UPT ;  /* 0x00003fff0b0b7892 */ /* 0x000fe4000f8ec0ff */
[----:B------:R-:W-:Y:S02]  /*3720*/  UISETP.LT.AND UP0, UPT, UR5, 0x1, UPT ;  /* 0x000000010500788c */ /* 0x000fe4000bf01270 */
[----:B------:R-:W-:Y:S02]  /*3730*/  ULOP3.LUT UR18, UR18, 0x3fff, URZ, 0xc0, !UPT ;  /* 0x00003fff12127892 */ /* 0x000fe4000f8ec0ff */
[----:B------:R-:W-:Y:S02]  /*3740*/  USEL UR10, UR5, 0x1, !UP0 ;  /* 0x00000001050a7887 */ /* 0x000fe4000c000000 */
[----:B------:R-:W-:Y:S02]  /*3750*/  ULOP3.LUT UR11, UR11, 0x10000, URZ, 0xfc, !UPT ;  /* 0x000100000b0b7892 */ /* 0x000fe4000f8efcff */
[----:B------:R-:W-:-:S02]  /*3760*/  UIADD3 UR10, UPT, UPT, -UR10, URZ, URZ ;  /* 0x000000ff0a0a7290 */ /* 0x000fc4000fffe1ff */
[----:B--2---:R-:W-:Y:S01]  /*3770*/  UISETP.GE.AND UP3, UPT, UR4, 0x1, UPT ;  /* 0x000000010400788c */ /* 0x004fe2000bf66270 */
[----:B-1----:R-:W-:-:S15]  /*3780*/  R2UR UR19, R0 ;  /* 0x00000000001372ca */ /* 0x002fde00000e0000 */
.L_x_73:
[----:B------:R-:W-:Y:S02]  /*3790*/  LEA R0, R10, UR6, 0x3 ;  /* 0x000000060a007c11 */ /* 0x000fe4000f8e18ff */
[----:B------:R-:W-:Y:S02]  /*37a0*/  SHF.L.U32 R5, R9, 0x1f, RZ ;  /* 0x0000001f09057819 */ /* 0x000fe400000006ff */
[----:B------:R-:W-:Y:S01]  /*37b0*/  PLOP3.LUT P0, PT, PT, PT, UP3, 0x80, 0x8 ;  /* 0x000000000008781c */ /* 0x000fe20003f0f038 */
[----:B------:R-:W-:Y:S01]  /*37c0*/  VIADD R3, R0, 0x140 ;  /* 0x0000014000037836 */ /* 0x000fe20000000000 */
[----:B-1----:R-:W1:Y:S02]  /*37d0*/  SYNCS.PHASECHK.TRANS64.TRYWAIT P1, [R0+URZ+0x130], R5 ;  /* 0x00013005000075a7 */ /* 0x002e6400080211ff */
[----:B-1--4-:R-:W-:Y:S09]  /*37e0*/  @!P1 BRA `(.L_x_67) ;  /* 0x0000004000909947 */ /* 0x012ff20003800000 */
.L_x_150:
[----:B------:R-:W-:Y:S01]  /*37f0*/  LEA R4, R10, UR6, 0x4 ;  /* 0x000000060a047c11 */ /* 0x000fe2000f8e20ff */
[----:B------:R-:W-:Y:S01]  /*3800*/  @UP3 ULEA UR4, UR16, UR6, 0x3 ;  /* 0x0000000610043291 */ /* 0x000fe2000f8e18ff */
[----:B------:R-:W-:Y:S01]  /*3810*/  PLOP3.LUT P2, PT, PT, PT, PT, 0x80, 0x8 ;  /* 0x000000000008781c */ /* 0x000fe20003f4f070 */
[----:B------:R-:W-:Y:S01]  /*3820*/  ULEA UR8, UR17, UR6, 0x3 ;  /* 0x0000000611087291 */ /* 0x000fe2000f8e18ff */
[----:B------:R-:W-:Y:S01]  /*3830*/  PRMT R3, RZ, 0x654, R3 ;  /* 0x00000654ff037816 */ /* 0x000fe20000000003 */
[----:B------:R-:W-:Y:S01]  /*3840*/  ULEA UR9, UR17, UR19, 0x6 ;  /* 0x0000001311097291 */ /* 0x000fe2000f8e30ff */
[----:B-1----:R-:W1:Y:S01]  /*3850*/  LDS.128 R4, [R4+0x1c0] ;  /* 0x0001c00004047984 */ /* 0x002e620000000c00 */
[----:B------:R-:W-:Y:S02]  /*3860*/  @P0 SHF.L.U32 R2, R8, 0x1f, RZ ;  /* 0x0000001f08020819 */ /* 0x000fe400000006ff */
[----:B------:R-:W-:Y:S01]  /*3870*/  SHF.L.U32 R0, R11, 0x1f, RZ ;  /* 0x0000001f0b007819 */ /* 0x000fe200000006ff */
[----:B------:R-:W-:Y:S01]  /*3880*/  @!PT LDS RZ, [RZ] ;  /* 0x00000000fffff984 */ /* 0x000fe20000000800 */
[----:B------:R-:W-:Y:S01]  /*3890*/  @!PT LDS RZ, [RZ] ;  /* 0x00000000fffff984 */ /* 0x000fe20000000800 */
[----:B------:R-:W-:Y:S01]  /*38a0*/  @!PT LDS RZ, [RZ] ;  /* 0x00000000fffff984 */ /* 0x000fe20000000800 */
[----:B------:R-:W-:Y:S01]  /*38b0*/  @!PT LDS RZ, [RZ] ;  /* 0x00000000fffff984 */ /* 0x000fe20000000800 */
[----:B------:R2:W-:Y:S06]  /*38c0*/  MEMBAR.ALL.CTA ;  /* 0x0000000000007992 */ /* 0x0005ec0000008000 */
[----:B--2---:R-:W2:Y:S02]  /*38d0*/  FENCE.VIEW.ASYNC.S ;  /* 0x00000000000073c6 */ /* 0x004ea40000000000 */
[----:B--2---:R2:W-:Y:S01]  /*38e0*/  SYNCS.ARRIVE.TRANS64.RED.A1T0 RZ, [R3+URZ], RZ ;  /* 0x000000ff03ff79a7 */ /* 0x0045e200081004ff */
[----:B------:R2:W4:Y:S01]  /*38f0*/  @P0 SYNCS.PHASECHK.TRANS64.TRYWAIT P2, [UR4], R2 ;  /* 0x00000002ff0005a7 */ /* 0x0005220008041104 */
[----:B-1----:R-:W-:Y:S01]  /*3900*/  LOP3.LUT P1, RZ, R6, 0x1, RZ, 0xc0, !PT ;  /* 0x0000000106ff7812 */ /* 0x002fe2000782c0ff */
[----:B------:R-:W1:Y:S02]  /*3910*/  SYNCS.PHASECHK.TRANS64.TRYWAIT P0, [UR8+0x170], R0 ;  /* 0x00017000ff0075a7 */ /* 0x000e640008001108 */
[----:B-12-4-:R-:W-:Y:S10]  /*3920*/  @!P0 BRA `(.L_x_68) ;  /* 0x0000004000548947 */ /* 0x016ff40003800000 */
.L_x_152:
[----:B------:R-:W-:Y:S01]  /*3930*/  IADD3 R10, PT, PT, R10, 0x1, RZ ;  /* 0x000000010a0a7810 */ /* 0x000fe20007ffe0ff */
[----:B------:R-:W-:Y:S06]  /*3940*/  BRA.U !UP3, `(.L_x_69) ;  /* 0x000000010b987547 */ /* 0x000fec000b800000 */
[----:B------:R-:W-:Y:S01]  /*3950*/  UPLOP3.LUT UP4, UPT, UPT, UPT, UPT, 0x40, 0x4 ;  /* 0x000000000004789c */ /* 0x000fe20003f8e870 */
[----:B------:R-:W-:Y:S01]  /*3960*/  UMOV UR15, UR10 ;  /* 0x0000000a000f7c82 */ /* 0x000fe20008000000 */
[----:B------:R-:W-:Y:S01]  /*3970*/  UMOV UR14, UR5 ;  /* 0x00000005000e7c82 */ /* 0x000fe20008000000 */
[----:B------:R-:W-:-:S08]  /*3980*/  UMOV UR13, UR16 ;  /* 0x00000010000d7c82 */ /* 0x000fd00008000000 */
.L_x_72:
[----:B------:R-:W-:Y:S02]  /*3990*/  UIADD3 UR15, UPT, UPT, UR15, 0x1, URZ ;  /* 0x000000010f0f7890 */ /* 0x000fe4000fffe0ff */
[----:B--2---:R-:W-:Y:S02]  /*39a0*/  ULEA UR7, UR13, UR6, 0x3 ;  /* 0x000000060d077291 */ /* 0x004fe4000f8e18ff */
[----:B------:R-:W-:Y:S01]  /*39b0*/  UISETP.NE.AND UP0, UPT, UR15, URZ, UPT ;  /* 0x000000ff0f00728c */ /* 0x000fe2000bf05270 */
[----:B----4-:R-:W-:Y:S10]  /*39c0*/  @P2 BRA `(.L_x_70) ;  /* 0x00000000000c2947 */ /* 0x010ff40003800000 */
[----:B-1----:R-:W-:Y:S04]  /*39d0*/  SHF.L.U32 R3, R8, 0x1f, RZ ;  /* 0x0000001f08037819 */ /* 0x002fe800000006ff */
[----:B------:R-:W1:Y:S02]  /*39e0*/  SYNCS.PHASECHK.TRANS64.TRYWAIT P0, [UR7], R3 ;  /* 0x00000003ff0075a7 */ /* 0x000e640008001107 */
[----:B-1----:R-:W-:Y:S05]  /*39f0*/  @!P0 BRA `(.L_x_71) ;  /* 0x0000004000388947 */ /* 0x002fea0003800000 */
.L_x_70:
[----:B------:R-:W-:Y:S01]  /*3a00*/  UISETP.NE.AND UP1, UPT, UR14, 0x1, UPT ;  /* 0x000000010e00788c */ /* 0x000fe2000bf25270 */
[----:B------:R-:W-:Y:S01]  /*3a10*/  PLOP3.LUT P2, PT, PT, PT, PT, 0x80, 0x8 ;  /* 0x000000000008781c */ /* 0x000fe20003f4f070 */
[----:B------:R-:W-:Y:S02]  /*3a20*/  UIADD3 UR16, UPT, UPT, UR13, 0x1, URZ ;  /* 0x000000010d107890 */ /* 0x000fe4000fffe0ff */
[----:B------:R-:W-:Y:S02]  /*3a30*/  ULEA UR24, UR13, UR18, 0x8 ;  /* 0x000000120d187291 */ /* 0x000fe4000f8e40ff */
[----:B------:R-:W-:Y:S01]  /*3a40*/  UISETP.NE.AND UP2, UPT, UR16, 0x11, UPT ;  /* 0x000000111000788c */ /* 0x000fe2000bf45270 */
[----:B------:R-:W-:Y:S01]  /*3a50*/  PLOP3.LUT P0, PT, PT, PT, UP1, 0x80, 0x8 ;  /* 0x000000000008781c */ /* 0x000fe20003f0f018 */
[----:B------:R-:W-:Y:S02]  /*3a60*/  ULEA UR26, UR13, UR11, 0x9 ;  /* 0x0000000b0d1a7291 */ /* 0x000fe4000f8e48ff */
[----:B------:R-:W-:Y:S02]  /*3a70*/  USEL UR12, URZ, 0x1, UP2 ;  /* 0x00000001ff0c7887 */ /* 0x000fe40009000000 */
[----:B------:R-:W-:Y:S02]  /*3a80*/  USEL UR16, UR16, URZ, UP2 ;  /* 0x000000ff10107287 */ /* 0x000fe40009000000 */
[----:B------:R-:W-:Y:S02]  /*3a90*/  UIADD3 UR30, UPT, UPT, UR24, 0x80, URZ ;  /* 0x00000080181e7890 */ /* 0x000fe4000fffe0ff */
[----:B------:R-:W-:Y:S01]  /*3aa0*/  @UP1 ULEA UR4, UR16, UR6, 0x3 ;  /* 0x0000000610041291 */ /* 0x000fe2000f8e18ff */
[----:B------:R-:W-:Y:S01]  /*3ab0*/  LOP3.LUT R8, R8, UR12, RZ, 0x3c, !PT ;  /* 0x0000000c08087c12 */ /* 0x000fe2000f8e3cff */
[----:B------:R-:W-:Y:S02]  /*3ac0*/  UIADD3 UR28, UPT, UPT, UR26, 0x2, URZ ;  /* 0x000000021a1c7890 */ /* 0x000fe4000fffe0ff */
[----:B------:R-:W-:Y:S01]  /*3ad0*/  UIADD3 UR7, UPT, UPT, UR7, 0x88, URZ ;  /* 0x0000008807077890 */ /* 0x000fe2000fffe0ff */
[----:B-1----:R-:W-:Y:S01]  /*3ae0*/  @P0 SHF.L.U32 R0, R8, 0x1f, RZ ;  /* 0x0000001f08000819 */ /* 0x002fe200000006ff */
[----:B------:R-:W-:Y:S01]  /*3af0*/  UMOV UR25, 0x80004020 ;  /* 0x8000402000197882 */ /* 0x000fe20000000000 */
[----:B------:R-:W-:Y:S01]  /*3b00*/  UMOV UR27, 0x80004020 ;  /* 0x80004020001b7882 */ /* 0x000fe20000000000 */
[----:B------:R-:W-:Y:S01]  /*3b10*/  UMOV UR31, 0x80004020 ;  /* 0x80004020001f7882 */ /* 0x000fe20000000000 */
[----:B------:R2:W4:Y:S01]  /*3b20*/  @P0 SYNCS.PHASECHK.TRANS64.TRYWAIT P2, [UR4], R0 ;  /* 0x00000000ff0005a7 */ /* 0x0005220008041104 */
[----:B------:R-:W-:Y:S01]  /*3b30*/  UIADD3 UR14, UPT, UPT, UR14, -0x1, URZ ;  /* 0xffffffff0e0e7890 */ /* 0x000fe2000fffe0ff */
[----:B------:R2:W-:Y:S01]  /*3b40*/  UTCQMMA gdesc[UR26], gdesc[UR24], tmem[UR9], tmem[UR22], idesc[UR23], UP4 ;  /* 0x00ff16181a0075ea */ /* 0x0005e2000a000309 */
[----:B------:R-:W-:Y:S01]  /*3b50*/  UPLOP3.LUT UP4, UPT, UPT, UPT, UPT, 0x80, 0x8 ;  /* 0x000000000008789c */ /* 0x000fe20003f8f070 */
[----:B------:R-:W-:Y:S01]  /*3b60*/  UMOV UR29, 0x80004020 ;  /* 0x80004020001d7882 */ /* 0x000fe20000000000 */
[----:B------:R-:W-:Y:S01]  /*3b70*/  UMOV UR13, UR16 ;  /* 0x00000010000d7c82 */ /* 0x000fe20008000000 */
[----:B------:R2:W-:Y:S01]  /*3b80*/  UTCQMMA gdesc[UR28], gdesc[UR30], tmem[UR9], tmem[UR20], idesc[UR21], UPT ;  /* 0x00ff141e1c0075ea */ /* 0x0005e2000b800309 */
[----:B------:R2:W-:Y:S01]  /*3b90*/  UTCBAR [UR7], URZ ;  /* 0x000000ff070073e9 */ /* 0x0005e200080000ff */
[----:B------:R-:W-:Y:S06]  /*3ba0*/  BRA.U UP0, `(.L_x_72) ;  /* 0xfffffffd00787547 */ /* 0x000fec000b83ffff */
.L_x_69:
[----:B------:R-:W-:Y:S01]  /*3bb0*/  UIADD3 UR17, UPT, UPT, UR17, 0x1, URZ ;  /* 0x0000000111117890 */ /* 0x000fe2000fffe0ff */
[C---:B------:R-:W-:Y:S01]  /*3bc0*/  ISETP.NE.AND P0, PT, R10.reuse, 0x2, PT ;  /* 0x000000020a00780c */ /* 0x040fe20003f05270 */
[----:B------:R-:W-:Y:S02]  /*3bd0*/  UIADD3 UR8, UPT, UPT, UR8, 0x150, URZ ;  /* 0x0000015008087890 */ /* 0x000fe4000fffe0ff */
[----:B------:R-:W-:Y:S01]  /*3be0*/  UISETP.NE.AND UP0, UPT, UR17, 0x4, UPT ;  /* 0x000000041100788c */ /* 0x000fe2000bf05270 */
[----:B-12---:R-:W-:Y:S02]  /*3bf0*/  SEL R0, RZ, 0x1, P0 ;  /* 0x00000001ff007807 */ /* 0x006fe40000000000 */
[----:B------:R-:W-:Y:S01]  /*3c00*/  SEL R10, R10, RZ, P0 ;  /* 0x000000ff0a0a7207 */ /* 0x000fe20000000000 */
[----:B------:R-:W-:Y:S01]  /*3c10*/  USEL UR4, URZ, 0x1, UP0 ;  /* 0x00000001ff047887 */ /* 0x000fe20008000000 */
[----:B------:R-:W-:Y:S01]  /*3c20*/  LOP3.LUT R9, R9, R0, RZ, 0x3c, !PT ;  /* 0x0000000009097212 */ /* 0x000fe200078e3cff */
[----:B------:R-:W-:Y:S01]  /*3c30*/  USEL UR17, UR17, URZ, UP0 ;  /* 0x000000ff11117287 */ /* 0x000fe20008000000 */
[----:B------:R1:W-:Y:S03]  /*3c40*/  UTCBAR [UR8], URZ ;  /* 0x000000ff080073e9 */ /* 0x0003e600080000ff */
[----:B------:R-:W-:Y:S01]  /*3c50*/  LOP3.LUT R11, R11, UR4, RZ, 0x3c, !PT ;  /* 0x000000040b0b7c12 */ /* 0x000fe2000f8e3cff */
[----:B------:R-:W-:Y:S07]  /*3c60*/  @P1 BRA `(.L_x_73) ;  /* 0xfffffff800c81947 */ /* 0x000fee000383ffff */
[----:B------:R-:W2:Y:S01]  /*3c70*/  S2UR UR4, SR_CgaCtaId ;  /* 0x00000000000479c3 */ /* 0x000ea20000008800 */
[----:B------:R-:W-:Y:S01]  /*3c80*/  ELECT P0, URZ, PT ;  /* 0x0000000000ff782f */ /* 0x000fe20003800000 */
[----:B------:R-:W-:Y:S01]  /*3c90*/  IMAD.MOV.U32 R0, RZ, RZ, 0x1 ;  /* 0x00000001ff007424 */ /* 0x000fe200078e00ff */
[----:B------:R-:W-:Y:S01]  /*3ca0*/  UIADD3 UR6, UPT, UPT, UR6, 0x170, URZ ;  /* 0x0000017006067890 */ /* 0x000fe2000fffe0ff */
[----:B------:R-:W-:Y:S01]  /*3cb0*/  SHF.L.U32 R3, R11, 0x1f, RZ ;  /* 0x0000001f0b037819 */ /* 0x000fe200000006ff */
[----:B------:R-:W-:-:S03]  /*3cc0*/  UMOV UR5, 0x40 ;  /* 0x0000004000057882 */ /* 0x000fc60000000000 */
[----:B------:R-:W-:Y:S01]  /*3cd0*/  UVIRTCOUNT.DEALLOC.SMPOOL 0x80 ;  /* 0x000000800000784c */ /* 0x000fe20000000000 */
[----:B--2---:R-:W-:Y:S02]  /*3ce0*/  ULEA UR4, UR4, UR5, 0x18 ;  /* 0x0000000504047291 */ /* 0x004fe4000f8ec0ff */
[----:B------:R-:W-:-:S07]  /*3cf0*/  ULEA UR5, UR17, UR6, 0x3 ;  /* 0x0000000611057291 */ /* 0x000fce000f8e18ff */
[----:B------:R2:W-:Y:S02]  /*3d00*/  @P0 STS.U8 [UR4+0x1c], R0 ;  /* 0x00001c00ff000988 */ /* 0x0005e40008000004 */
[----:B------:R-:W3:Y:S02]  /*3d10*/  SYNCS.PHASECHK.TRANS64.TRYWAIT P0, [UR5], R3 ;  /* 0x00000003ff0075a7 */ /* 0x000ee40008001105 */
[----:B--23--:R-:W-:Y:S05]  /*3d20*/  @!P0 BRA `(.L_x_74) ;  /* 0x0000003c00848947 */ /* 0x00cfea0003800000 */
.L_x_155:
[----:B------:R-:W-:-:S04]  /*3d30*/  UIADD3 UR7, UPT, UPT, UR17, 0x1, URZ ;  /* 0x0000000111077890 */ /* 0x000fc8000fffe0ff */
[----:B------:R-:W-:-:S04]  /*3d40*/  UISETP.NE.AND UP0, UPT, UR7, 0x4, UPT ;  /* 0x000000040700788c */ /* 0x000fc8000bf05270 */
[----:B-1----:R-:W-:Y:S02]  /*3d50*/  USEL UR8, URZ, 0x1, UP0 ;  /* 0x00000001ff087887 */ /* 0x002fe40008000000 */
[----:B------:R-:W-:-:S04]  /*3d60*/  USEL UR7, UR7, URZ, UP0 ;  /* 0x000000ff07077287 */ /* 0x000fc80008000000 */
[----:B------:R-:W-:Y:S01]  /*3d70*/  ULEA UR5, UR7, UR6, 0x3 ;  /* 0x0000000607057291 */ /* 0x000fe2000f8e18ff */
[----:B------:R-:W-:-:S04]  /*3d80*/  LOP3.LUT R2, R11, UR8, RZ, 0x3c, !PT ;  /* 0x000000080b027c12 */ /* 0x000fc8000f8e3cff */
[----:B--2---:R-:W-:-:S04]  /*3d90*/  SHF.L.U32 R3, R2, 0x1f, RZ ;  /* 0x0000001f02037819 */ /* 0x004fc800000006ff */
[----:B------:R-:W1:Y:S02]  /*3da0*/  SYNCS.PHASECHK.TRANS64.TRYWAIT P0, [UR5], R3 ;  /* 0x00000003ff0075a7 */ /* 0x000e640008001105 */
[----:B-1----:R-:W-:Y:S05]  /*3db0*/  @!P0 BRA `(.L_x_75) ;  /* 0x0000003c00788947 */ /* 0x002fea0003800000 */
.L_x_157:
        /* <DEDUP_REMOVED lines=9> */
.L_x_159:
[----:B------:R-:W-:-:S04]  /*3e50*/  UIADD3 UR7, UPT, UPT, UR7, 0x1, URZ ;  /* 0x0000000107077890 */ /* 0x000fc8000fffe0ff */
[----:B------:R-:W-:-:S04]  /*3e60*/  UISETP.NE.AND UP0, UPT, UR7, 0x4, UPT ;  /* 0x000000040700788c */ /* 0x000fc8000bf05270 */
[----:B------:R-:W-:Y:S02]  /*3e70*/  USEL UR5, URZ, 0x1, UP0 ;  /* 0x00000001ff057887 */ /* 0x000fe40008000000 */
[----:B------:R-:W-:-:S04]  /*3e80*/  USEL UR7, UR7, URZ, UP0 ;  /* 0x000000ff07077287 */ /* 0x000fc80008000000 */
[----:B------:R-:W-:Y:S01]  /*3e90*/  ULEA UR7, UR7, UR6, 0x3 ;  /* 0x0000000607077291 */ /* 0x000fe2000f8e18ff */
[----:B-1----:R-:W-:-:S04]  /*3ea0*/  LOP3.LUT R3, R2, UR5, RZ, 0x3c, !PT ;  /* 0x0000000502037c12 */ /* 0x002fc8000f8e3cff */
[----:B------:R-:W-:-:S04]  /*3eb0*/  SHF.L.U32 R3, R3, 0x1f, RZ ;  /* 0x0000001f03037819 */ /* 0x000fc800000006ff */
[----:B------:R-:W1:Y:S02]  /*3ec0*/  SYNCS.PHASECHK.TRANS64.TRYWAIT P0, [UR7], R3 ;  /* 0x00000003ff0075a7 */ /* 0x000e640008001107 */
[----:B-1----:R-:W-:Y:S05]  /*3ed0*/  @!P0 BRA `(.L_x_77) ;  /* 0x0000003c00608947 */ /* 0x002fea0003800000 */
.L_x_161:
[----:B------:R-:W-:Y:S01]  /*3ee0*/  NOP ;  /* 0x0000000000007918 */ /* 0x000fe20000000000 */
[----:B-1----:R-:W1:Y:S01]  /*3ef0*/  LDS R0, [UR4+0x14] ;  /* 0x00001404ff007984 */ /* 0x002e620008000800 */
[----:B------:R-:W-:Y:S01]  /*3f00*/  ULOP3.LUT UR6, UR19, 0xffff, URZ, 0xc0, !UPT ;  /* 0x0000ffff13067892 */ /* 0x000fe2000f8ec0ff */
[----:B------:R-:W-:Y:S01]  /*3f10*/  UMOV UR8, 0xffff ;  /* 0x0000ffff00087882 */ /* 0x000fe20000000000 */
[----:B------:R-:W-:Y:S02]  /*3f20*/  UMOV UR5, 0x1 ;  /* 0x0000000100057882 */ /* 0x000fe40000000000 */
[----:B------:R-:W-:-:S04]  /*3f30*/  USHF.R.U32.HI UR6, URZ, 0x5, UR6 ;  /* 0x00000005ff067899 */ /* 0x000fc80008011606 */
[----:B------:R-:W-:Y:S02]  /*3f40*/  USHF.L.U32 UR8, UR8, UR6, URZ ;  /* 0x0000000608087299 */ /* 0x000fe400080006ff */
[----:B------:R-:W-:-:S04]  /*3f50*/  USHF.L.U32 UR5, UR5, UR6, URZ ;  /* 0x0000000605057299 */ /* 0x000fc800080006ff */
[----:B-1----:R-:W-:-:S04]  /*3f60*/  LOP3.LUT R0, R0, UR8, RZ, 0xc0, !PT ;  /* 0x0000000800007c12 */ /* 0x002fc8000f8ec0ff */
[----:B------:R-:W-:-:S13]  /*3f70*/  ISETP.NE.AND P0, PT, R0, UR8, PT ;  /* 0x0000000800007c0c */ /* 0x000fda000bf05270 */
[----:B------:R-:W-:Y:S05]  /*3f80*/  @P0 BRA `(.L_x_78) ;  /* 0x0000000000580947 */ /* 0x000fea0003800000 */
[----:B------:R-:W1:Y:S02]  /*3f90*/  LDS R0, [UR4+0x18] ;  /* 0x00001804ff007984 */ /* 0x000e640008000800 */
[----:B-1----:R-:W-:-:S04]  /*3fa0*/  LOP3.LUT R0, R0, UR5, RZ, 0xc0, !PT ;  /* 0x0000000500007c12 */ /* 0x002fc8000f8ec0ff */
[----:B------:R-:W-:-:S13]  /*3fb0*/  ISETP.NE.AND P0, PT, R0, UR5, PT ;  /* 0x0000000500007c0c */ /* 0x000fda000bf05270 */
[----:B------:R-:W-:Y:S05]  /*3fc0*/  @P0 BRA `(.L_x_79) ;  /* 0x00000000003c0947 */ /* 0x000fea0003800000 */
[----:B------:R-:W1:Y:S01]  /*3fd0*/  S2R R2, SR_LANEID ;  /* 0x0000000000027919 */ /* 0x000e620000000000 */
[----:B------:R-:W-:Y:S01]  /*3fe0*/  ULOP3.LUT UR8, URZ, UR8, URZ, 0x33, !UPT ;  /* 0x00000008ff087292 */ /* 0x000fe2000f8e33ff */
[----:B------:R-:W-:Y:S01]  /*3ff0*/  LOP3.LUT R4, RZ, UR5, RZ, 0x33, !PT ;  /* 0x00000005ff047c12 */ /* 0x000fe2000f8e33ff */
[----:B------:R-:W-:Y:S02]  /*4000*/  VOTEU.ANY UR7, UPT, PT ;  /* 0x0000000000077886 */ /* 0x000fe400038e0100 */
[----:B------:R-:W-:Y:S01]  /*4010*/  UFLO.U32 UR7, UR7 ;  /* 0x00000007000772bd */ /* 0x000fe200080e0000 */
[----:B------:R-:W2:Y:S01]  /*4020*/  REDUX UR5, R4 ;  /* 0x00000000040573c4 */ /* 0x000ea20000000000 */
[----:B------:R-:W-:-:S06]  /*4030*/  IMAD.U32 R0, RZ, RZ, UR8 ;  /* 0x00000008ff007e24 */ /* 0x000fcc000f8e00ff */
[----:B------:R3:W-:Y:S01]  /*4040*/  UTCATOMSWS.AND URZ, UR8 ;  /* 0x0000000800ff79e3 */ /* 0x0007e20008000000 */
[----:B------:R-:W4:Y:S01]  /*4050*/  REDUX UR6, R0 ;  /* 0x00000000000673c4 */ /* 0x000f220000000000 */
[----:B-1----:R-:W-:Y:S01]  /*4060*/  ISETP.EQ.U32.AND P0, PT, R2, UR7, PT ;  /* 0x0000000702007c0c */ /* 0x002fe2000bf02070 */
[----:B--2---:R-:W-:Y:S01]  /*4070*/  IMAD.U32 R2, RZ, RZ, UR5 ;  /* 0x00000005ff027e24 */ /* 0x004fe2000f8e00ff */
[----:B----4-:R-:W-:-:S11]  /*4080*/  MOV R3, UR6 ;  /* 0x0000000600037c02 */ /* 0x010fd60008000f00 */
[----:B------:R3:W-:Y:S04]  /*4090*/  @P0 ATOMS.AND RZ, [UR4+0x14], R3 ;  /* 0x00001403ffff098c */ /* 0x0007e8000a800004 */
[----:B------:R3:W-:Y:S01]  /*40a0*/  @P0 ATOMS.AND RZ, [UR4+0x18], R2 ;  /* 0x00001802ffff098c */ /* 0x0007e2000a800004 */
[----:B------:R-:W-:Y:S05]  /*40b0*/  BRA `(.L_x_80) ;  /* 0x0000000000147947 */ /* 0x000fea0003800000 */
.L_x_79:
[----:B------:R-:W-:Y:S02]  /*40c0*/  MOV R2, 0x40e0 ;  /* 0x000040e000027802 */ /* 0x000fe40000000f00 */
[----:B----45:R-:W-:Y:S05]  /*40d0*/  CALL.REL.NOINC `($__internal_0_$__cuda_sm10x_tcgen05_guardrail_trap_col_being_dealloced_not_returned_by_alloc) ;  /* 0x0000003c007c7944 */ /* 0x030fea0003c00000 */
[----:B------:R-:W-:Y:S05]  /*40e0*/  BRA `(.L_x_80) ;  /* 0x0000000000087947 */ /* 0x000fea0003800000 */
.L_x_78:
[----:B------:R-:W-:Y:S02]  /*40f0*/  MOV R2, 0x4110 ;  /* 0x0000411000027802 */ /* 0x000fe40000000f00 */
[----:B----45:R-:W-:Y:S05]  /*4100*/  CALL.REL.NOINC `($__internal_2_$__cuda_sm10x_tcgen05_guardrail_trap_unallocated_columns_being_dealloced) ;  /* 0x0000003c00887944 */ /* 0x030fea0003c00000 */
.L_x_80:
[----:B------:R-:W-:Y:S01]  /*4110*/  NOP ;  /* 0x0000000000007918 */ /* 0x000fe20000000000 */
[----:B---3--:R-:W-:Y:S05]  /*4120*/  EXIT ;  /* 0x000000000000794d */ /* 0x008fea0003800000 */
.L_x_62:
[----:B------:R-:W-:-:S09]  /*4130*/  UISETP.NE.OR UP2, UPT, UR8, 0x3, !UP2 ;  /* 0x000000030800788c */ /* 0x000fd2000d745670 */
[----:B------:R-:W-:Y:S05]  /*4140*/  BRA.U UP2, `(.L_x_81) ;  /* 0x0000000902c87547 */ /* 0x000fea000b800000 */
[----:B------:R-:W1:Y:S01]  /*4150*/  LDCU.64 UR6, c[0x0][0x888] ;  /* 0x00011100ff0677ac */ /* 0x000e620008000a00 */
[----:B------:R-:W2:Y:S01]  /*4160*/  LDC R0, c[0x0][0xb30] ;  /* 0x0002cc00ff007b82 */ /* 0x000ea20000000800 */
[----:B------:R-:W-:Y:S01]  /*4170*/  IMAD.MOV.U32 R30, RZ, RZ, 0x1 ;  /* 0x00000001ff1e7424 */ /* 0x000fe200078e00ff */
[----:B------:R-:W-:Y:S01]  /*4180*/  CS2R R28, SRZ ;  /* 0x00000000001c7805 */ /* 0x000fe2000001ff00 */
[----:B------:R-:W4:Y:S01]  /*4190*/  LDCU.64 UR4, c[0x0][0x890] ;  /* 0x00011200ff0477ac */ /* 0x000f220008000a00 */
[----:B------:R-:W-:Y:S01]  /*41a0*/  IMAD.MOV.U32 R25, RZ, RZ, 0x2000 ;  /* 0x00002000ff197424 */ /* 0x000fe200078e00ff */
[----:B------:R-:W-:-:S03]  /*41b0*/  UMOV UR8, 0x400 ;  /* 0x0000040000087882 */ /* 0x000fc60000000000 */
[----:B------:R-:W3:Y:S01]  /*41c0*/  LDC R19, c[0x0][0x370] ;  /* 0x0000dc00ff137b82 */ /* 0x000ee20000000800 */
[----:B------:R-:W-:-:S07]  /*41d0*/  UPLOP3.LUT UP1, UPT, UPT, UPT, UPT, 0x40, 0x4 ;  /* 0x000000000004789c */ /* 0x000fce0003f2e870 */
[----:B------:R-:W3:Y:S01]  /*41e0*/  LDC R2, c[0x0][0xb0c] ;  /* 0x0002c300ff027b82 */ /* 0x000ee20000000800 */
[----:B-1----:R-:W-:Y:S02]  /*41f0*/  UISETP.NE.U32.AND UP2, UPT, UR6, URZ, UPT ;  /* 0x000000ff0600728c */ /* 0x002fe4000bf45070 */
[----:B------:R-:W-:Y:S02]  /*4200*/  ULEA UR6, UR37, UR8, 0x18 ;  /* 0x0000000825067291 */ /* 0x000fe4000f8ec0ff */
[----:B------:R-:W-:Y:S02]  /*4210*/  UISETP.NE.AND.EX UP2, UPT, UR7, URZ, UPT, UP2 ;  /* 0x000000ff0700728c */ /* 0x000fe4000bf45320 */
[----:B------:R-:W-:Y:S01]  /*4220*/  UIADD3 UR7, UPT, UPT, UR6, 0x110, URZ ;  /* 0x0000011006077890 */ /* 0x000fe2000fffe0ff */
[----:B------:R-:W1:Y:S01]  /*4230*/  LDC R18, c[0x0][0xb20] ;  /* 0x0002c800ff127b82 */ /* 0x000e620000000800 */
[----:B----4-:R-:W-:Y:S01]  /*4240*/  UISETP.NE.U32.AND UP3, UPT, UR4, URZ, UPT ;  /* 0x000000ff0400728c */ /* 0x010fe2000bf65070 */
[----:B--2---:R-:W-:Y:S01]  /*4250*/  ISETP.NE.AND P1, PT, R0, 0x1, PT ;  /* 0x000000010000780c */ /* 0x004fe20003f25270 */
[----:B------:R-:W-:-:S02]  /*4260*/  UPRMT UR37, UR37, 0x654, UR7 ;  /* 0x0000065425257896 */ /* 0x000fc40008000007 */
[----:B------:R-:W-:-:S03]  /*4270*/  UISETP.NE.AND.EX UP3, UPT, UR5, URZ, UPT, UP3 ;  /* 0x000000ff0500728c */ /* 0x000fc6000bf65330 */
[----:B------:R-:W2:Y:S08]  /*4280*/  LDC.64 R32, c[0x0][0x348] ;  /* 0x0000d200ff207b82 */ /* 0x000eb00000000a00 */
[----:B------:R-:W4:Y:S08]  /*4290*/  LDC.64 R16, c[0x0][0xb10] ;  /* 0x0002c400ff107b82 */ /* 0x000f300000000a00 */
[----:B------:R-:W1:Y:S08]  /*42a0*/  LDC.64 R6, c[0x0][0xb18] ;  /* 0x0002c600ff067b82 */ /* 0x000e700000000a00 */
[----:B------:R-:W1:Y:S08]  /*42b0*/  LDC.64 R4, c[0x0][0xb28] ;  /* 0x0002ca00ff047b82 */ /* 0x000e700000000a00 */
[----:B---3--:R-:W1:Y:S02]  /*42c0*/  LDC R24, c[0x0][0x374] ;  /* 0x0000dd00ff187b82 */ /* 0x008e640000000800 */
.L_x_89:
[C---:B------:R-:W-:Y:S02]  /*42d0*/  LEA R0, R29.reuse, UR6, 0x3 ;  /* 0x000000061d007c11 */ /* 0x040fe4000f8e18ff */
[----:B------:R-:W-:Y:S02]  /*42e0*/  SHF.L.U32 R3, R28, 0x1f, RZ ;  /* 0x0000001f1c037819 */ /* 0x000fe400000006ff */
[----:B------:R-:W-:Y:S02]  /*42f0*/  LEA R20, R29, UR6, 0x4 ;  /* 0x000000061d147c11 */ /* 0x000fe4000f8e20ff */
[----:B---3--:R-:W3:Y:S02]  /*4300*/  SYNCS.PHASECHK.TRANS64.TRYWAIT P0, [R0+URZ+0x130], R3 ;  /* 0x00013003000075a7 */ /* 0x008ee400080011ff */
[----:B---3--:R-:W-:Y:S05]  /*4310*/  @!P0 BRA `(.L_x_82) ;  /* 0x0000003800688947 */ /* 0x008fea0003800000 */
.L_x_162:
[----:B------:R-:W-:Y:S01]  /*4320*/  ISETP.GE.AND P0, PT, R72, 0x1, PT ;  /* 0x000000014800780c */ /* 0x000fe20003f06270 */
[----:B------:R-:W1:Y:S01]  /*4330*/  LDS.128 R20, [R20+0x1c0] ;  /* 0x0001c00014147984 */ /* 0x000e620000000c00 */
[----:B------:R-:W-:Y:S01]  /*4340*/  ISETP.NE.U32.AND P4, PT, RZ, UR4, PT ;  /* 0x00000004ff007c0c */ /* 0x000fe2000bf85070 */
[----:B---3--:R-:W-:Y:S01]  /*4350*/  VIADD R0, R0, 0x140 ;  /* 0x0000014000007836 */ /* 0x008fe20000000000 */
[----:B------:R-:W-:Y:S02]  /*4360*/  SHF.L.U32 R26, R30, 0x1f, RZ ;  /* 0x0000001f1e1a7819 */ /* 0x000fe400000006ff */
[----:B------:R-:W-:Y:S02]  /*4370*/  ISETP.NE.AND.EX P4, PT, RZ, UR5, PT, P4 ;  /* 0x00000005ff007c0c */ /* 0x000fe4000bf85340 */
[----:B------:R-:W-:Y:S01]  /*4380*/  PRMT R0, RZ, 0x654, R0 ;  /* 0x00000654ff007816 */ /* 0x000fe20000000000 */
[----:B------:R-:W-:Y:S01]  /*4390*/  @!PT LDS RZ, [RZ] ;  /* 0x00000000fffff984 */ /* 0x000fe20000000800 */
[----:B------:R-:W-:Y:S01]  /*43a0*/  @!PT LDS RZ, [RZ] ;  /* 0x00000000fffff984 */ /* 0x000fe20000000800 */
[----:B------:R-:W-:Y:S01]  /*43b0*/  @!PT LDS RZ, [RZ] ;  /* 0x00000000fffff984 */ /* 0x000fe20000000800 */
[----:B------:R-:W-:Y:S01]  /*43c0*/  @!PT LDS RZ, [RZ] ;  /* 0x00000000fffff984 */ /* 0x000fe20000000800 */
[----:B------:R3:W-:Y:S06]  /*43d0*/  MEMBAR.ALL.CTA ;  /* 0x0000000000007992 */ /* 0x0007ec0000008000 */
[----:B---3--:R-:W3:Y:S02]  /*43e0*/  FENCE.VIEW.ASYNC.S ;  /* 0x00000000000073c6 */ /* 0x008ee40000000000 */
[----:B---3--:R3:W-:Y:S01]  /*43f0*/  SYNCS.ARRIVE.TRANS64.RED.A1T0 RZ, [R0+URZ], RZ ;  /* 0x000000ff00ff79a7 */ /* 0x0087e200081004ff */
[----:B-1----:R-:W-:Y:S11]  /*4400*/  LOP3.LUT P3, RZ, R22, 0x1, RZ, 0xc0, !PT ;  /* 0x0000000116ff7812 */ /* 0x002ff6000786c0ff */
[----:B------:R-:W-:Y:S02]  /*4410*/  @!UPT UIADD3 URZ, UPT, UPT, URZ, URZ, URZ ;  /* 0x000000fffffff290 */ /* 0x000fe4000fffe0ff */
[----:B------:R-:W-:Y:S02]  /*4420*/  @P3 MOV R13, R20 ;  /* 0x00000014000d3202 */ /* 0x000fe40000000f00 */
[----:B------:R-:W-:Y:S01]  /*4430*/  @P3 LOP3.LUT R8, R21, 0xffff, RZ, 0xc0, !PT ;  /* 0x0000ffff15083812 */ /* 0x000fe200078ec0ff */
[----:B---3--:R-:W-:Y:S06]  /*4440*/  @!P0 BRA `(.L_x_83) ;  /* 0x0000000000a48947 */ /* 0x008fec0003800000 */
[----:B------:R-:W-:Y:S01]  /*4450*/  IMAD.HI.U32 R31, R24, R7, RZ ;  /* 0x00000007181f7227 */ /* 0x000fe200078e00ff */
[----:B------:R-:W-:Y:S02]  /*4460*/  ISETP.NE.AND P0, PT, R6, 0x1, PT ;  /* 0x000000010600780c */ /* 0x000fe40003f05270 */
[----:B------:R-:W-:Y:S01]  /*4470*/  ISETP.NE.AND P2, PT, R72, 0x1, PT ;  /* 0x000000014800780c */ /* 0x000fe20003f45270 */
[----:B----4-:R-:W-:Y:S01]  /*4480*/  IMAD.HI.U32 R34, R19, R16, RZ ;  /* 0x0000001013227227 */ /* 0x010fe200078e00ff */
[----:B------:R-:W-:Y:S02]  /*4490*/  SHF.R.U32.HI R31, RZ, R18, R31 ;  /* 0x00000012ff1f7219 */ /* 0x000fe4000001161f */
[----:B------:R-:W-:Y:S01]  /*44a0*/  ISETP.NE.AND P5, PT, R2, 0x1, PT ;  /* 0x000000010200780c */ /* 0x000fe20003fa5270 */
[----:B------:R-:W-:Y:S01]  /*44b0*/  IMAD.HI.U32 R36, R13, R16, RZ ;  /* 0x000000100d247227 */ /* 0x000fe200078e00ff */
[----:B------:R-:W-:Y:S02]  /*44c0*/  SHF.R.U32.HI R34, RZ, R17, R34 ;  /* 0x00000011ff227219 */ /* 0x000fe40000011622 */
[----:B------:R-:W-:Y:S01]  /*44d0*/  SEL R3, R24, R31, !P0 ;  /* 0x0000001f18037207 */ /* 0x000fe20004000000 */
[C---:B------:R-:W-:Y:S01]  /*44e0*/  IMAD.HI.U32 R31, R8.reuse, R7, RZ ;  /* 0x00000007081f7227 */ /* 0x040fe200078e00ff */
[----:B------:R-:W-:Y:S02]  /*44f0*/  SEL R11, R19, R34, !P5 ;  /* 0x00000022130b7207 */ /* 0x000fe40006800000 */
[----:B------:R-:W-:Y:S01]  /*4500*/  SHF.R.U32.HI R36, RZ, R17, R36 ;  /* 0x00000011ff247219 */ /* 0x000fe20000011624 */
[----:B------:R-:W-:Y:S01]  /*4510*/  IMAD.HI.U32 R38, R3, R4, RZ ;  /* 0x0000000403267227 */ /* 0x000fe200078e00ff */
[----:B------:R-:W-:Y:S03]  /*4520*/  SHF.R.U32.HI R31, RZ, R18, R31 ;  /* 0x00000012ff1f7219 */ /* 0x000fe6000001161f */
[----:B------:R-:W-:Y:S01]  /*4530*/  IMAD.HI.U32 R34, R11, R4, RZ ;  /* 0x000000040b227227 */ /* 0x000fe200078e00ff */
[----:B------:R-:W-:Y:S02]  /*4540*/  @P2 SHF.R.U32.HI R3, RZ, R5, R38 ;  /* 0x00000005ff032219 */ /* 0x000fe40000011626 */
[----:B------:R-:W-:Y:S02]  /*4550*/  SEL R9, R8, R31, !P0 ;  /* 0x0000001f08097207 */ /* 0x000fe40004000000 */
[----:B------:R-:W-:Y:S01]  /*4560*/  @P2 SHF.R.U32.HI R11, RZ, R5, R34 ;  /* 0x00000005ff0b2219 */ /* 0x000fe20000011622 */
[C---:B------:R-:W-:Y:S01]  /*4570*/  IMAD R10, R72.reuse, R3, RZ ;  /* 0x00000003480a7224 */ /* 0x040fe200078e02ff */
[----:B------:R-:W-:Y:S01]  /*4580*/  SEL R3, R13, R36, !P5 ;  /* 0x000000240d037207 */ /* 0x000fe20006800000 */
[C---:B------:R-:W-:Y:S03]  /*4590*/  IMAD.HI.U32 R14, R9.reuse, R4, RZ ;  /* 0x00000004090e7227 */ /* 0x040fe600078e00ff */
[----:B------:R-:W-:Y:S01]  /*45a0*/  ISETP.GE.AND P0, PT, R9, R10, PT ;  /* 0x0000000a0900720c */ /* 0x000fe20003f06270 */
[C---:B------:R-:W-:Y:S01]  /*45b0*/  IMAD R12, R72.reuse, R11, RZ ;  /* 0x0000000b480c7224 */ /* 0x040fe200078e02ff */
[-C--:B------:R-:W-:Y:S04]  /*45c0*/  SHF.R.U32.HI R14, RZ, R5.reuse, R14 ;  /* 0x00000005ff0e7219 */ /* 0x080fe8000001160e */
[----:B------:R-:W-:Y:S02]  /*45d0*/  ISETP.GE.OR P0, PT, R3, R12, P0 ;  /* 0x0000000c0300720c */ /* 0x000fe40000706670 */
[----:B------:R-:W-:Y:S05]  /*45e0*/  SEL R15, R9, R14, !P2 ;  /* 0x0000000e090f7207 */ /* 0x000fea0005000000 */
[----:B------:R-:W-:Y:S04]  /*45f0*/  IMAD.MOV R14, RZ, RZ, -R15 ;  /* 0x000000ffff0e7224 */ /* 0x000fe800078e0a0f */
[----:B------:R-:W-:Y:S02]  /*4600*/  IMAD R14, R72, R14, R9 ;  /* 0x0000000e480e7224 */ /* 0x000fe400078e0209 */
[C---:B------:R-:W-:Y:S05]  /*4610*/  @!P0 IMAD.HI.U32 R10, R3.reuse, R4, RZ ;  /* 0x00000004030a8227 */ /* 0x040fea00078e00ff */
[----:B------:R-:W-:Y:S04]  /*4620*/  @!P0 SHF.R.U32.HI R10, RZ, R5, R10 ;  /* 0x00000005ff0a8219 */ /* 0x000fe8000001160a */
[----:B------:R-:W-:Y:S01]  /*4630*/  @!P0 SEL R0, R3, R10, !P2 ;  /* 0x0000000a03008207 */ /* 0x000fe20005000000 */
[----:B------:R-:W-:Y:S03]  /*4640*/  IMAD.MOV R10, RZ, RZ, -R3 ;  /* 0x000000ffff0a7224 */ /* 0x000fe600078e0a03 */
[----:B------:R-:W-:Y:S01]  /*4650*/  @!P0 IADD3 R15, PT, PT, R15, -R0, RZ ;  /* 0x800000000f0f8210 */ /* 0x000fe20007ffe0ff */
[----:B------:R-:W-:Y:S01]  /*4660*/  @!P0 IMAD R0, R11, R14, R0 ;  /* 0x0000000e0b008224 */ /* 0x000fe200078e0200 */
[----:B------:R-:W-:Y:S01]  /*4670*/  IADD3 R11, PT, PT, -R9, RZ, RZ ;  /* 0x000000ff090b7210 */ /* 0x000fe20007ffe1ff */
[----:B------:R-:W-:Y:S02]  /*4680*/  IMAD R13, R2, R10, R13 ;  /* 0x0000000a020d7224 */ /* 0x000fe400078e020d */
[----:B------:R-:W-:Y:S02]  /*4690*/  @!P0 IMAD R9, R15, R72, R3 ;  /* 0x000000480f098224 */ /* 0x000fe400078e0203 */
[----:B------:R-:W-:Y:S02]  /*46a0*/  @!P0 IMAD.MOV.U32 R3, RZ, RZ, R0 ;  /* 0x000000ffff038224 */ /* 0x000fe400078e0000 */
[----:B------:R-:W-:Y:S02]  /*46b0*/  IMAD R8, R6, R11, R8 ;  /* 0x0000000b06087224 */ /* 0x000fe400078e0208 */
[----:B------:R-:W-:Y:S02]  /*46c0*/  IMAD R13, R3, R2, R13 ;  /* 0x00000002030d7224 */ /* 0x000fe400078e020d */
[----:B------:R-:W-:Y:S02]  /*46d0*/  IMAD R8, R9, R6, R8 ;  /* 0x0000000609087224 */ /* 0x000fe400078e0208 */
.L_x_83:
[----:B------:R-:W-:Y:S05]  /*46e0*/  BRA.U UP1, `(.L_x_84) ;  /* 0x0000000101107547 */ /* 0x000fea000b800000 */
[----:B------:R-:W-:Y:S04]  /*46f0*/  MOV R0, UR13 ;  /* 0x0000000d00007c02 */ /* 0x000fe80008000f00 */
[----:B------:R-:W-:Y:S04]  /*4700*/  SHF.L.U32 R3, R0, 0x1f, RZ ;  /* 0x0000001f00037819 */ /* 0x000fe800000006ff */
[----:B------:R-:W1:Y:S02]  /*4710*/  SYNCS.PHASECHK.TRANS64.TRYWAIT P0, [UR6+0x128], R3 ;  /* 0x00012803ff0075a7 */ /* 0x000e640008001106 */
[----:B-1----:R-:W-:Y:S05]  /*4720*/  @!P0 BRA `(.L_x_85) ;  /* 0x0000003400788947 */ /* 0x002fea0003800000 */
.L_x_84:
[----:B------:R-:W-:Y:S05]  /*4730*/  BRA.U !UP3, `(.L_x_86) ;  /* 0x000000010b347547 */ /* 0x000fea000b800000 */
[----:B------:R-:W-:Y:S01]  /*4740*/  UPLOP3.LUT UP0, UPT, UPT, UPT, UP2, 0x80, 0x8 ;  /* 0x000000000008789c */ /* 0x000fe20003f0f020 */
[----:B-1----:R-:W-:Y:S02]  /*4750*/  HFMA2 R0, -RZ, RZ, 0, 5.9604644775390625e-08 ;  /* 0x00000001ff007431 */ /* 0x002fe400000001ff */
[----:B------:R-:W-:Y:S03]  /*4760*/  IMAD.MOV.U32 R164, RZ, RZ, 0x1 ;  /* 0x00000001ffa47424 */ /* 0x000fe600078e00ff */
[----:B------:R-:W-:Y:S05]  /*4770*/  PLOP3.LUT P0, PT, PT, PT, UP0, 0x80, 0x8 ;  /* 0x000000000008781c */ /* 0x000fea0003f0f008 */
[----:B------:R-:W1:Y:S01]  /*4780*/  @UP0 LDCU.64 UR8, c[0x0][0x888] ;  /* 0x00011100ff0807ac */ /* 0x000e620008000a00 */
[----:B------:R-:W-:Y:S07]  /*4790*/  @UP0 UIMAD UR7, UR36, UR4, URZ ;  /* 0x00000004240702a4 */ /* 0x000fee000f8e02ff */
[----:B------:R-:W-:Y:S01]  /*47a0*/  @!P0 PRMT R164, R0, 0x7610, R164 ;  /* 0x0000761000a48816 */ /* 0x000fe200000000a4 */
[----:B-1----:R-:W-:Y:S03]  /*47b0*/  @UP0 UIMAD.WIDE UR8, UR7, 0x4, UR8 ;  /* 0x00000004070808a5 */ /* 0x002fe6000f8e0208 */
[----:B------:R-:W1:Y:S03]  /*47c0*/  @!UP0 LDCU UR7, c[0x0][0x880] ;  /* 0x00011000ff0787ac */ /* 0x000e660008000800 */
[----:B------:R-:W-:Y:S01]  /*47d0*/  IMAD.U32 R10, RZ, RZ, UR8 ;  /* 0x00000008ff0a7e24 */ /* 0x000fe2000f8e00ff */
[----:B------:R-:W-:Y:S05]  /*47e0*/  MOV R11, UR9 ;  /* 0x00000009000b7c02 */ /* 0x000fea0008000f00 */
[----:B-----5:R3:W5:Y:S02]  /*47f0*/  @P0 LDG.E R81, desc[UR40][R10.64] ;  /* 0x000000280a510981 */ /* 0x020764000c1e1900 */
[----:B-1-3--:R-:W-:Y:S07]  /*4800*/  @!P0 IMAD.U32 R81, RZ, RZ, UR7 ;  /* 0x00000007ff518e24 */ /* 0x00afee000f8e00ff */
.L_x_86:
[----:B-----5:R-:W-:Y:S01]  /*4810*/  @!P4 FSETP.EQ.AND P5, PT, R81, RZ, PT ;  /* 0x000000ff5100c20b */ /* 0x020fe20003fa2000 */
[----:B------:R-:W-:Y:S01]  /*4820*/  @!UPT UIADD3 URZ, UPT, UPT, URZ, URZ, URZ ;  /* 0x000000fffffff290 */ /* 0x000fe2000fffe0ff */
[----:B------:R-:W-:Y:S11]  /*4830*/  @!P4 BRA `(.L_x_87) ;  /* 0x000000000014c947 */ /* 0x000ff60003800000 */
[----:B------:R-:W-:Y:S02]  /*4840*/  LOP3.LUT P0, RZ, R164, 0xff, RZ, 0xc0, !PT ;  /* 0x000000ffa4ff7812 */ /* 0x000fe4000780c0ff */
[----:B------:R-:W-:Y:S04]  /*4850*/  PLOP3.LUT P5, PT, PT, PT, UP0, 0x80, 0x8 ;  /* 0x000000000008781c */ /* 0x000fe80003faf008 */
[----:B------:R-:W-:Y:S07]  /*4860*/  PLOP3.LUT P5, PT, P5, PT, PT, 0x8, 0x80 ;  /* 0x000000000080781c */ /* 0x000fee0002fae170 */
[----:B------:R-:W-:Y:S11]  /*4870*/  @P0 FSETP.EQ.AND P5, PT, R81, RZ, PT ;  /* 0x000000ff5100020b */ /* 0x000ff60003fa2000 */
[----:B------:R-:W-:Y:S02]  /*4880*/  @!UPT UIADD3 URZ, UPT, UPT, URZ, URZ, URZ ;  /* 0x000000fffffff290 */ /* 0x000fe4000fffe0ff */
.L_x_87:
[----:B------:R-:W3:Y:S01]  /*4890*/  SYNCS.PHASECHK.TRANS64.TRYWAIT P4, [UR6+0x118], R26 ;  /* 0x0001181aff0075a7 */ /* 0x000ee20008081106 */
[----:B------:R-:W-:Y:S01]  /*48a0*/  @P3 SHF.R.U32.HI R27, RZ, 0x10, R21 ;  /* 0x00000010ff1b3819 */ /* 0x000fe20000011615 */
[----:B------:R-:W-:Y:S01]  /*48b0*/  VIADD R29, R29, 0x1 ;  /* 0x000000011d1d7836 */ /* 0x000fe20000000000 */
[----:B------:R-:W5:Y:S08]  /*48c0*/  LDC.64 R14, c[0x0][0xb10] ;  /* 0x0002c400ff0e7b82 */ /* 0x000f700000000a00 */
[----:B------:R-:W2:Y:S08]  /*48d0*/  LDC.64 R10, c[0x0][0xb18] ;  /* 0x0002c600ff0a7b82 */ /* 0x000eb00000000a00 */
[----:B-1----:R-:W1:Y:S08]  /*48e0*/  @!P1 LDC R0, c[0x0][0xb20] ;  /* 0x0002c800ff009b82 */ /* 0x002e700000000800 */
[----:B------:R-:W4:Y:S01]  /*48f0*/  @!P1 LDC R3, c[0x0][0xb0c] ;  /* 0x0002c300ff039b82 */ /* 0x000f220000000800 */
[----:B-----5:R-:W-:Y:S05]  /*4900*/  @!P1 IMAD.HI.U32 R14, R13, R14, RZ ;  /* 0x0000000e0d0e9227 */ /* 0x020fea00078e00ff */
[----:B------:R-:W-:Y:S01]  /*4910*/  @!P1 SHF.R.U32.HI R14, RZ, R15, R14 ;  /* 0x0000000fff0e9219 */ /* 0x000fe2000001160e */
[----:B--2---:R-:W-:Y:S01]  /*4920*/  @!P1 IMAD.HI.U32 R11, R8, R11, RZ ;  /* 0x0000000b080b9227 */ /* 0x004fe200078e00ff */
[----:B------:R-:W-:Y:S04]  /*4930*/  @!P1 ISETP.NE.AND P0, PT, R10, 0x1, PT ;  /* 0x000000010a00980c */ /* 0x000fe80003f05270 */
[----:B-1----:R-:W-:Y:S02]  /*4940*/  @!P1 SHF.R.U32.HI R9, RZ, R0, R11 ;  /* 0x00000000ff099219 */ /* 0x002fe4000001160b */
[----:B----4-:R-:W-:Y:S02]  /*4950*/  @!P1 ISETP.NE.AND P2, PT, R3, 0x1, PT ;  /* 0x000000010300980c */ /* 0x010fe40003f45270 */
[----:B------:R-:W-:Y:S02]  /*4960*/  @!P1 SEL R9, R8, R9, !P0 ;  /* 0x0000000908099207 */ /* 0x000fe40004000000 */
[----:B------:R-:W-:Y:S02]  /*4970*/  ELECT P0, URZ, PT ;  /* 0x0000000000ff782f */ /* 0x000fe40003800000 */
[----:B------:R-:W-:Y:S05]  /*4980*/  @!P1 SEL R14, R13, R14, !P2 ;  /* 0x0000000e0d0e9207 */ /* 0x000fea0005000000 */
[----:B------:R-:W-:Y:S02]  /*4990*/  @!P1 IMAD.IADD R0, R9, 0x1, -R14 ;  /* 0x0000000109009824 */ /* 0x000fe400078e0a0e */
[----:B------:R-:W-:Y:S02]  /*49a0*/  @!P1 IMAD.IADD R9, R14, 0x1, -R9 ;  /* 0x000000010e099824 */ /* 0x000fe400078e0a09 */
[----:B------:R-:W-:Y:S02]  /*49b0*/  @!P1 IMAD R13, R0, R3, R13 ;  /* 0x00000003000d9224 */ /* 0x000fe400078e020d */
[----:B------:R-:W-:Y:S01]  /*49c0*/  @!P1 IMAD R8, R9, R10, R8 ;  /* 0x0000000a09089224 */ /* 0x000fe200078e0208 */
[----:B---3--:R-:W-:Y:S06]  /*49d0*/  @!P4 BRA `(.L_x_88) ;  /* 0x0000003000e4c947 */ /* 0x008fec0003800000 */
.L_x_165:
[----:B------:R-:W-:Y:S01]  /*49e0*/  PLOP3.LUT P5, PT, P5, P0, PT, 0xf2, 0x2f ;  /* 0x00000000002f781c */ /* 0x000fe20002fa1e72 */
[----:B------:R-:W-:Y:S01]  /*49f0*/  UMOV UR14, 0x0 ;  /* 0x00000000000e7882 */ /* 0x000fe20000000000 */
[----:B------:R-:W-:Y:S01]  /*4a00*/  LOP3.LUT R30, R30, 0x1, RZ, 0x3c, !PT ;  /* 0x000000011e1e7812 */ /* 0x000fe200078e3cff */
[----:B------:R-:W-:Y:S01]  /*4a10*/  UMOV UR15, 0x10000000 ;  /* 0x10000000000f7882 */ /* 0x000fe20000000000 */
[----:B------:R-:W-:Y:S01]  /*4a20*/  UMOV UR12, UR36 ;  /* 0x00000024000c7c82 */ /* 0x000fe20008000000 */
[----:B------:R-:W-:Y:S08]  /*4a30*/  @P3 R2UR UR36, R27 ;  /* 0x000000001b2432ca */ /* 0x000ff000000e0000 */
[----:B-1----:R-:W-:Y:S01]  /*4a40*/  @!P5 IADD3 R3, P0, PT, R32, 0x580, RZ ;  /* 0x000005802003d810 */ /* 0x002fe20007f1e0ff */
[----:B------:R-:W-:Y:S01]  /*4a50*/  @!P5 IMAD.SHL.U32 R155, R155, 0x40, RZ ;  /* 0x000000409b9bd824 */ /* 0x000fe200078e00ff */
[----:B------:R-:W-:Y:S01]  /*4a60*/  VOTEU.ALL UP1, P5 ;  /* 0x0000000000ff7886 */ /* 0x000fe20002820000 */
[----:B------:R-:W-:Y:S01]  /*4a70*/  @!P5 IMAD.SHL.U32 R165, R165, 0x80, RZ ;  /* 0x00000080a5a5d824 */ /* 0x000fe200078e00ff */
[----:B------:R-:W-:Y:S01]  /*4a80*/  @!P5 R2UR UR8, R3 ;  /* 0x000000000308d2ca */ /* 0x000fe200000e0000 */
[----:B------:R-:W-:Y:S01]  /*4a90*/  @!P5 IMAD.X R0, RZ, RZ, R33, P0 ;  /* 0x000000ffff00d224 */ /* 0x000fe200000e0621 */
[----:B------:R-:W-:Y:S01]  /*4aa0*/  @!P5 R2UR UR10, R155 ;  /* 0x000000009b0ad2ca */ /* 0x000fe200000e0000 */
[----:B------:R-:W-:Y:S01]  /*4ab0*/  @!UP1 UIADD3 UR9, UPT, UPT, UR6, 0x110, URZ ;  /* 0x0000011006099890 */ /* 0x000fe2000fffe0ff */
[----:B------:R-:W-:Y:S01]  /*4ac0*/  @!P5 R2UR UR11, R165 ;  /* 0x00000000a50bd2ca */ /* 0x000fe200000e0000 */
[----:B------:R-:W-:Y:S01]  /*4ad0*/  IMAD.IADD R155, R8, 0x1, R143 ;  /* 0x00000001089b7824 */ /* 0x000fe200078e028f */
[----:B------:R-:W-:Y:S01]  /*4ae0*/  @!P5 R2UR UR7, R0 ;  /* 0x000000000007d2ca */ /* 0x000fe200000e0000 */
[----:B------:R-:W-:Y:S01]  /*4af0*/  IMAD.IADD R165, R13, 0x1, R154 ;  /* 0x000000010da57824 */ /* 0x000fe200078e029a */
[C---:B------:R-:W-:Y:S04]  /*4b00*/  ISETP.NE.AND P0, PT, R29.reuse, 0x2, PT ;  /* 0x000000021d00780c */ /* 0x040fe80003f05270 */
[----:B------:R-:W-:Y:S01]  /*4b10*/  SEL R3, RZ, 0x1, P0 ;  /* 0x00000001ff037807 */ /* 0x000fe20000000000 */
[----:B------:R-:W-:Y:S01]  /*4b20*/  IMAD.U32 R10, RZ, RZ, UR8 ;  /* 0x00000008ff0a7e24 */ /* 0x000fe2000f8e00ff */
[----:B------:R-:W-:Y:S01]  /*4b30*/  @!UP1 UIADD3 UR8, UPT, UPT, UR6, 0x200, URZ ;  /* 0x0000020006089890 */ /* 0x000fe2000fffe0ff */
[----:B------:R-:W-:Y:S01]  /*4b40*/  SEL R29, R29, RZ, P0 ;  /* 0x000000ff1d1d7207 */ /* 0x000fe20000000000 */
[----:B------:R-:W-:Y:S01]  /*4b50*/  VOTEU.ALL UP1, P5 ;  /* 0x0000000000ff7886 */ /* 0x000fe20002820000 */
[----:B------:R-:W-:Y:S02]  /*4b60*/  LOP3.LUT R28, R28, R3, RZ, 0x3c, !PT ;  /* 0x000000031c1c7212 */ /* 0x000fe400078e3cff */
[----:B------:R-:W-:Y:S01]  /*4b70*/  IMAD.U32 R11, RZ, RZ, UR7 ;  /* 0x00000007ff0b7e24 */ /* 0x000fe2000f8e00ff */
[----:B------:R-:W-:Y:S04]  /*4b80*/  @!P5 R2UR UR16, R10 ;  /* 0x000000000a10d2ca */ /* 0x000fe800000e0000 */
[----:B------:R-:W-:Y:S11]  /*4b90*/  @!P5 R2UR UR17, R11 ;  /* 0x000000000b11d2ca */ /* 0x000ff600000e0000 */
[----:B------:R-:W-:Y:S02]  /*4ba0*/  @!UPT UIADD3 URZ, UPT, UPT, URZ, URZ, URZ ;  /* 0x000000fffffff290 */ /* 0x000fe4000fffe0ff */
[----:B------:R3:W-:Y:S01]  /*4bb0*/  @!UP1 UTMALDG.3D [UR8], [UR16], desc[UR14] ;  /* 0x00000e08100095b4 */ /* 0x0007e20008011000 */
[----:B------:R3:W-:Y:S01]  /*4bc0*/  @!P5 SYNCS.ARRIVE.TRANS64.RED.A0TR RZ, [UR6+0x110], R25 ;  /* 0x00011019ffffd9a7 */ /* 0x0007e20008300406 */
[----:B------:R-:W-:Y:S01]  /*4bd0*/  UPLOP3.LUT UP1, UPT, UPT, UPT, UPT, 0x80, 0x8 ;  /* 0x000000000008789c */ /* 0x000fe20003f2f070 */
[----:B------:R-:W-:Y:S01]  /*4be0*/  SYNCS.ARRIVE.TRANS64.RED.A1T0 RZ, [UR37], RZ ;  /* 0x000000ffffff79a7 */ /* 0x000fe20008100425 */
[----:B------:R-:W-:Y:S09]  /*4bf0*/  @P3 BRA `(.L_x_89) ;  /* 0xfffffff400b43947 */ /* 0x000ff2000383ffff */
[----:B------:R-:W-:Y:S07]  /*4c00*/  MOV R0, UR6 ;  /* 0x0000000600007c02 */ /* 0x000fee0008000f00 */
.L_x_90:
[----:B-1----:R-:W-:-:S04]  /*4c10*/  SHF.L.U32 R3, R30, 0x1f, RZ ;  /* 0x0000001f1e037819 */ /* 0x002fc800000006ff */
[----:B------:R1:W2:Y:S03]  /*4c20*/  SYNCS.PHASECHK.TRANS64.TRYWAIT P0, [R0+URZ+0x118], R3 ;  /* 0x00011803000075a7 */ /* 0x0002a600080011ff */
[----:B--2---:R-:W-:Y:S05]  /*4c30*/  @!P0 NANOSLEEP.SYNCS 0x989680 ;  /* 0x009896800000895d */ /* 0x004fea0003900000 */
[----:B------:R-:W2:Y:S02]  /*4c40*/  @!P0 SYNCS.PHASECHK.TRANS64 P0, [R0+URZ+0x118], R3 ;  /* 0x00011803000085a7 */ /* 0x000ea400080010ff */
[----:B--23--:R-:W-:Y:S05]  /*4c50*/  @P0 EXIT ;  /* 0x000000000000094d */ /* 0x00cfea0003800000 */
[----:B------:R-:W-:Y:S05]  /*4c60*/  BRA `(.L_x_90) ;  /* 0xfffffffc00e87947 */ /* 0x000fea000383ffff */
.L_x_81:
[----:B------:R-:W-:-:S06]  /*4c70*/  UISETP.GE.AND UP1, UPT, UR8, 0x4, UPT ;  /* 0x000000040800788c */ /* 0x000fcc000bf26270 */
[----:B------:R-:W-:-:S13]  /*4c80*/  PLOP3.LUT P0, PT, PT, PT, UP1, 0x80, 0x8 ;  /* 0x000000000008781c */ /* 0x000fda0003f0f018 */
[----:B------:R-:W-:Y:S05]  /*4c90*/  @!P0 EXIT ;  /* 0x000000000000894d */ /* 0x000fea0003800000 */
[----:B------:R-:W-:Y:S01]  /*4ca0*/  BAR.SYNC.DEFER_BLOCKING 0x6, 0xa0 ;  /* 0x0182800000007b1d */ /* 0x000fe20000010000 */
[C---:B------:R-:W-:Y:S02]  /*4cb0*/  IMAD.SHL.U32 R3, R166.reuse, 0x40, RZ ;  /* 0x00000040a6037824 */ /* 0x040fe400078e00ff */
[----:B------:R-:W-:Y:S02]  /*4cc0*/  HFMA2 R76, -RZ, RZ, 0, 0 ;  /* 0x00000000ff4c7431 */ /* 0x000fe400000001ff */
[C---:B------:R-:W-:Y:S01]  /*4cd0*/  IMAD.SHL.U32 R168, R166.reuse, 0x8, RZ ;  /* 0x00000008a6a87824 */ /* 0x040fe200078e00ff */
[----:B------:R-:W-:Y:S01]  /*4ce0*/  CS2R R174, SRZ ;  /* 0x0000000000ae7805 */ /* 0x000fe2000001ff00 */
[----:B------:R-:W-:Y:S01]  /*4cf0*/  IMAD.U32 R79, R166, 0x10000, RZ ;  /* 0x00010000a64f7824 */ /* 0x000fe200078e00ff */
[----:B------:R-:W-:Y:S01]  /*4d00*/  UMOV UR43, 0x400 ;  /* 0x00000400002b7882 */ /* 0x000fe20000000000 */
[----:B------:R-:W-:Y:S01]  /*4d10*/  LOP3.LUT R5, R3, 0x180, RZ, 0xc0, !PT ;  /* 0x0000018003057812 */ /* 0x000fe200078ec0ff */
[----:B------:R-:W-:Y:S01]  /*4d20*/  ULEA UR43, UR37, UR43, 0x18 ;  /* 0x0000002b252b7291 */ /* 0x000fe2000f8ec0ff */
[----:B------:R-:W1:Y:S01]  /*4d30*/  LDC R167, c[0x0][0x370] ;  /* 0x0000dc00ffa77b82 */ /* 0x000e620000000800 */
[----:B------:R-:W-:Y:S01]  /*4d40*/  LOP3.LUT R79, R79, 0x600000, RZ, 0xc0, !PT ;  /* 0x006000004f4f7812 */ /* 0x000fe200078ec0ff */
[----:B------:R-:W-:Y:S01]  /*4d50*/  IMAD.MOV.U32 R181, RZ, RZ, RZ ;  /* 0x000000ffffb57224 */ /* 0x000fe200078e00ff */
[----:B------:R-:W-:Y:S01]  /*4d60*/  LOP3.LUT R168, R5, 0x30, R168, 0xf8, !PT ;  /* 0x0000003005a87812 */ /* 0x000fe200078ef8a8 */
[----:B------:R-:W-:Y:S01]  /*4d70*/  UIADD3 UR4, UPT, UPT, UR43, 0x2200, URZ ;  /* 0x000022002b047890 */ /* 0x000fe2000fffe0ff */
[----:B------:R-:W-:Y:S01]  /*4d80*/  IMAD.MOV.U32 R173, RZ, RZ, RZ ;  /* 0x000000ffffad7224 */ /* 0x000fe200078e00ff */
[----:B------:R-:W2:Y:S01]  /*4d90*/  LDCU.64 UR46, c[0x0][0x348] ;  /* 0x00006900ff2e77ac */ /* 0x000ea20008000a00 */
[----:B------:R-:W-:Y:S01]  /*4da0*/  LOP3.LUT R168, R168, 0x1e40, R3, 0xf8, !PT ;  /* 0x00001e40a8a87812 */ /* 0x000fe200078ef803 */
[----:B------:R-:W4:Y:S01]  /*4db0*/  LDC R74, c[0x0][0xb0c] ;  /* 0x0002c300ff4a7b82 */ /* 0x000f220000000800 */
[----:B------:R-:W-:Y:S01]  /*4dc0*/  IMAD.SHL.U32 R3, R166, 0x10, RZ ;  /* 0x00000010a6037824 */ /* 0x000fe200078e00ff */
[----:B------:R-:W-:Y:S01]  /*4dd0*/  MOV R179, UR4 ;  /* 0x0000000400b37c02 */ /* 0x000fe20008000f00 */
[----:B------:R-:W1:Y:S03]  /*4de0*/  LDCU.64 UR38, c[0x0][0x888] ;  /* 0x00011100ff2677ac */ /* 0x000e660008000a00 */
[C---:B------:R-:W-:Y:S01]  /*4df0*/  LOP3.LUT R5, R3.reuse, 0x20, RZ, 0xc0, !PT ;  /* 0x0000002003057812 */ /* 0x040fe200078ec0ff */
[----:B------:R-:W3:Y:S01]  /*4e00*/  LDS R0, [UR43+0x1e0] ;  /* 0x0001e02bff007984 */ /* 0x000ee20008000800 */
[----:B------:R-:W1:Y:S01]  /*4e10*/  LDC R170, c[0x0][0xb20] ;  /* 0x0002c800ffaa7b82 */ /* 0x000e620000000800 */
[----:B------:R-:W-:Y:S01]  /*4e20*/  LOP3.LUT R3, R3, 0x40, RZ, 0xc0, !PT ;  /* 0x0000004003037812 */ /* 0x000fe200078ec0ff */
[----:B------:R-:W-:-:S06]  /*4e30*/  UIADD3 UR42, UPT, UPT, UR43, 0x200, URZ ;  /* 0x000002002b2a7890 */ /* 0x000fcc000fffe0ff */
[----:B------:R-:W1:Y:S08]  /*4e40*/  LDC R73, c[0x0][0xb30] ;  /* 0x0002cc00ff497b82 */ /* 0x000e700000000800 */
[----:B------:R-:W1:Y:S08]  /*4e50*/  LDC.64 R152, c[0x0][0xb10] ;  /* 0x0002c400ff987b82 */ /* 0x000e700000000a00 */
[----:B------:R-:W1:Y:S08]  /*4e60*/  LDC.64 R70, c[0x0][0xb18] ;  /* 0x0002c600ff467b82 */ /* 0x000e700000000a00 */
[----:B------:R-:W1:Y:S01]  /*4e70*/  LDC.64 R148, c[0x0][0x888] ;  /* 0x00022200ff947b82 */ /* 0x000e620000000a00 */
[----:B---3--:R-:W-:-:S07]  /*4e80*/  IMAD.IADD R79, R0, 0x1, R79 ;  /* 0x00000001004f7824 */ /* 0x008fce00078e024f */
[----:B------:R-:W3:Y:S01]  /*4e90*/  LDC.64 R68, c[0x0][0xb28] ;  /* 0x0002ca00ff447b82 */ /* 0x000ee20000000a00 */
[----:B------:R-:W-:-:S05]  /*4ea0*/  VIADD R0, R168, UR43 ;  /* 0x0000002ba8007c36 */ /* 0x000fca0008000000 */
[--C-:B------:R-:W-:Y:S02]  /*4eb0*/  IADD3 R178, PT, PT, -R5, 0x200, R0.reuse ;  /* 0x0000020005b27810 */ /* 0x100fe40007ffe100 */
[----:B------:R-:W1:Y:S01]  /*4ec0*/  LDC.64 R150, c[0x0][0x890] ;  /* 0x00022400ff967b82 */ /* 0x000e620000000a00 */
[----:B------:R-:W-:Y:S02]  /*4ed0*/  IADD3 R177, PT, PT, -R3, 0x200, R0 ;  /* 0x0000020003b17810 */ /* 0x000fe40007ffe100 */
[----:B------:R-:W-:-:S05]  /*4ee0*/  IMAD.IADD R176, R178, 0x1, -R3 ;  /* 0x00000001b2b07824 */ /* 0x000fca00078e0a03 */
[----:B------:R-:W1:Y:S08]  /*4ef0*/  LDC.64 R146, c[0x0][0x8b0] ;  /* 0x00022c00ff927b82 */ /* 0x000e700000000a00 */
[----:B------:R-:W1:Y:S08]  /*4f00*/  LDC.64 R144, c[0x0][0x8a8] ;  /* 0x00022a00ff907b82 */ /* 0x000e700000000a00 */
[----:B--2-4-:R-:W1:Y:S02]  /*4f10*/  LDC R172, c[0x0][0x374] ;  /* 0x0000dd00ffac7b82 */ /* 0x014e640000000800 */
.L_x_108:
[C---:B------:R-:W-:Y:S02]  /*4f20*/  LEA R0, R181.reuse, UR43, 0x3 ;  /* 0x0000002bb5007c11 */ /* 0x040fe4000f8e18ff */
[----:B------:R-:W-:Y:S02]  /*4f30*/  SHF.L.U32 R3, R174, 0x1f, RZ ;  /* 0x0000001fae037819 */ /* 0x000fe400000006ff */
[----:B------:R-:W-:Y:S02]  /*4f40*/  LEA R16, R181, UR43, 0x4 ;  /* 0x0000002bb5107c11 */ /* 0x000fe4000f8e20ff */
[----:B--2---:R-:W2:Y:S02]  /*4f50*/  SYNCS.PHASECHK.TRANS64.TRYWAIT P0, [R0+URZ+0x130], R3 ;  /* 0x00013003000075a7 */ /* 0x004ea400080011ff */
[----:B-12---:R-:W-:Y:S05]  /*4f60*/  @!P0 BRA `(.L_x_91) ;  /* 0x0000002c00988947 */ /* 0x006fea0003800000 */
.L_x_166:
[----:B------:R-:W4:Y:S01]  /*4f70*/  LDC.64 R12, c[0x0][0xb10] ;  /* 0x0002c400ff0c7b82 */ /* 0x000f220000000a00 */
[----:B------:R-:W3:Y:S01]  /*4f80*/  LDS.128 R16, [R16+0x1c0] ;  /* 0x0001c00010107984 */ /* 0x000ee20000000c00 */
[----:B-1----:R-:W-:Y:S01]  /*4f90*/  ISETP.NE.AND P1, PT, R73, 0x1, PT ;  /* 0x000000014900780c */ /* 0x002fe20003f25270 */
[----:B--2---:R-:W-:Y:S01]  /*4fa0*/  VIADD R0, R0, 0x140 ;  /* 0x0000014000007836 */ /* 0x004fe20000000000 */
[----:B------:R-:W-:Y:S04]  /*4fb0*/  ISETP.GE.AND P0, PT, R72, 0x1, PT ;  /* 0x000000014800780c */ /* 0x000fe80003f06270 */
[----:B------:R-:W1:Y:S01]  /*4fc0*/  LDC.64 R10, c[0x0][0xb18] ;  /* 0x0002c600ff0a7b82 */ /* 0x000e620000000a00 */
[----:B------:R-:W-:Y:S01]  /*4fd0*/  PRMT R0, RZ, 0x654, R0 ;  /* 0x00000654ff007816 */ /* 0x000fe20000000000 */
[----:B------:R-:W-:Y:S01]  /*4fe0*/  @!PT LDS RZ, [RZ] ;  /* 0x00000000fffff984 */ /* 0x000fe20000000800 */
[----:B------:R-:W-:Y:S01]  /*4ff0*/  @!PT LDS RZ, [RZ] ;  /* 0x00000000fffff984 */ /* 0x000fe20000000800 */
[----:B------:R-:W-:Y:S01]  /*5000*/  @!PT LDS RZ, [RZ] ;  /* 0x00000000fffff984 */ /* 0x000fe20000000800 */
[----:B------:R-:W-:Y:S01]  /*5010*/  @!PT LDS RZ, [RZ] ;  /* 0x00000000fffff984 */ /* 0x000fe20000000800 */
[----:B------:R2:W-:Y:S06]  /*5020*/  MEMBAR.ALL.CTA ;  /* 0x0000000000007992 */ /* 0x0005ec0000008000 */
[----:B--2---:R-:W2:Y:S01]  /*5030*/  FENCE.VIEW.ASYNC.S ;  /* 0x00000000000073c6 */ /* 0x004ea20000000000 */
[----:B------:R-:W1:Y:S08]  /*5040*/  @!P1 LDC R14, c[0x0][0xb20] ;  /* 0x0002c800ff0e9b82 */ /* 0x000e700000000800 */
[----:B------:R-:W1:Y:S01]  /*5050*/  @!P1 LDC R9, c[0x0][0xb0c] ;  /* 0x0002c300ff099b82 */ /* 0x000e620000000800 */
[----:B--2---:R2:W-:Y:S01]  /*5060*/  SYNCS.ARRIVE.TRANS64.RED.A1T0 RZ, [R0+URZ], RZ ;  /* 0x000000ff00ff79a7 */ /* 0x0045e200081004ff */
[----:B---3--:R-:W-:Y:S04]  /*5070*/  LOP3.LUT P4, RZ, R18, 0x1, RZ, 0xc0, !PT ;  /* 0x0000000112ff7812 */ /* 0x008fe8000788c0ff */
[----:B------:R-:W-:Y:S09]  /*5080*/  P2R R180, PR, RZ, 0x10 ;  /* 0x00000010ffb47803 */ /* 0x000ff20000000000 */
[----:B------:R-:W-:Y:S02]  /*5090*/  @P4 MOV R77, R16 ;  /* 0x00000010004d4202 */ /* 0x000fe40000000f00 */
[----:B------:R-:W-:Y:S01]  /*50a0*/  @P4 LOP3.LUT R75, R17, 0xffff, RZ, 0xc0, !PT ;  /* 0x0000ffff114b4812 */ /* 0x000fe200078ec0ff */
[----:B--2-4-:R-:W-:Y:S06]  /*50b0*/  @!P0 BRA `(.L_x_92) ;  /* 0x0000000000a48947 */ /* 0x014fec0003800000 */
[----:B------:R-:W-:Y:S01]  /*50c0*/  IMAD.HI.U32 R21, R172, R71, RZ ;  /* 0x00000047ac157227 */ /* 0x000fe200078e00ff */
[----:B------:R-:W-:Y:S02]  /*50d0*/  ISETP.NE.AND P0, PT, R70, 0x1, PT ;  /* 0x000000014600780c */ /* 0x000fe40003f05270 */
[----:B------:R-:W-:Y:S01]  /*50e0*/  ISETP.NE.AND P2, PT, R72, 0x1, PT ;  /* 0x000000014800780c */ /* 0x000fe20003f45270 */
[----:B------:R-:W-:Y:S01]  /*50f0*/  IMAD.HI.U32 R20, R167, R152, RZ ;  /* 0x00000098a7147227 */ /* 0x000fe200078e00ff */
[----:B------:R-:W-:Y:S02]  /*5100*/  SHF.R.U32.HI R21, RZ, R170, R21 ;  /* 0x000000aaff157219 */ /* 0x000fe40000011615 */
[----:B------:R-:W-:Y:S01]  /*5110*/  ISETP.NE.AND P3, PT, R74, 0x1, PT ;  /* 0x000000014a00780c */ /* 0x000fe20003f65270 */
[----:B------:R-:W-:Y:S01]  /*5120*/  IMAD.HI.U32 R24, R77, R152, RZ ;  /* 0x000000984d187227 */ /* 0x000fe200078e00ff */
[----:B------:R-:W-:Y:S02]  /*5130*/  SHF.R.U32.HI R20, RZ, R153, R20 ;  /* 0x00000099ff147219 */ /* 0x000fe40000011614 */
[----:B------:R-:W-:Y:S01]  /*5140*/  SEL R3, R172, R21, !P0 ;  /* 0x00000015ac037207 */ /* 0x000fe20004000000 */
[----:B------:R-:W-:Y:S01]  /*5150*/  IMAD.HI.U32 R21, R75, R71, RZ ;  /* 0x000000474b157227 */ /* 0x000fe200078e00ff */
[----:B------:R-:W-:Y:S02]  /*5160*/  SEL R7, R167, R20, !P3 ;  /* 0x00000014a7077207 */ /* 0x000fe40005800000 */
[----:B------:R-:W-:Y:S01]  /*5170*/  SHF.R.U32.HI R24, RZ, R153, R24 ;  /* 0x00000099ff187219 */ /* 0x000fe20000011618 */
[-C--:B------:R-:W-:Y:S04]  /*5180*/  IMAD.HI.U32 R20, R3, R68.reuse, RZ ;  /* 0x0000004403147227 */ /* 0x080fe800078e00ff */
[----:B------:R-:W-:Y:S01]  /*5190*/  IMAD.HI.U32 R22, R7, R68, RZ ;  /* 0x0000004407167227 */ /* 0x000fe200078e00ff */
[-C--:B------:R-:W-:Y:S02]  /*51a0*/  @P2 SHF.R.U32.HI R3, RZ, R69.reuse, R20 ;  /* 0x00000045ff032219 */ /* 0x080fe40000011614 */
[----:B------:R-:W-:Y:S02]  /*51b0*/  SHF.R.U32.HI R20, RZ, R170, R21 ;  /* 0x000000aaff147219 */ /* 0x000fe40000011615 */
[----:B------:R-:W-:Y:S01]  /*51c0*/  @P2 SHF.R.U32.HI R7, RZ, R69, R22 ;  /* 0x00000045ff072219 */ /* 0x000fe20000011616 */
[C---:B------:R-:W-:Y:S01]  /*51d0*/  IMAD R2, R72.reuse, R3, RZ ;  /* 0x0000000348027224 */ /* 0x040fe200078e02ff */
[----:B------:R-:W-:Y:S02]  /*51e0*/  SEL R5, R75, R20, !P0 ;  /* 0x000000144b057207 */ /* 0x000fe40004000000 */
[----:B------:R-:W-:Y:S01]  /*51f0*/  SEL R3, R77, R24, !P3 ;  /* 0x000000184d037207 */ /* 0x000fe20005800000 */
[----:B------:R-:W-:Y:S01]  /*5200*/  IMAD R4, R72, R7, RZ ;  /* 0x0000000748047224 */ /* 0x000fe200078e02ff */
[C---:B------:R-:W-:Y:S01]  /*5210*/  ISETP.GE.AND P0, PT, R5.reuse, R2, PT ;  /* 0x000000020500720c */ /* 0x040fe20003f06270 */
[----:B------:R-:W-:Y:S03]  /*5220*/  IMAD.HI.U32 R6, R5, R68, RZ ;  /* 0x0000004405067227 */ /* 0x000fe600078e00ff */
[----:B------:R-:W-:Y:S01]  /*5230*/  ISETP.GE.OR P0, PT, R3, R4, P0 ;  /* 0x000000040300720c */ /* 0x000fe20000706670 */
[----:B------:R-:W-:Y:S01]  /*5240*/  IMAD.MOV R4, RZ, RZ, -R3 ;  /* 0x000000ffff047224 */ /* 0x000fe200078e0a03 */
[-C--:B------:R-:W-:Y:S03]  /*5250*/  SHF.R.U32.HI R6, RZ, R69.reuse, R6 ;  /* 0x00000045ff067219 */ /* 0x080fe60000011606 */
[----:B------:R-:W-:Y:S01]  /*5260*/  IMAD R77, R74, R4, R77 ;  /* 0x000000044a4d7224 */ /* 0x000fe200078e024d */
[----:B------:R-:W-:Y:S05]  /*5270*/  SEL R15, R5, R6, !P2 ;  /* 0x00000006050f7207 */ /* 0x000fea0005000000 */
[----:B------:R-:W-:Y:S02]  /*5280*/  IMAD.MOV R6, RZ, RZ, -R15 ;  /* 0x000000ffff067224 */ /* 0x000fe400078e0a0f */
[C---:B------:R-:W-:Y:S04]  /*5290*/  @!P0 IMAD.HI.U32 R2, R3.reuse, R68, RZ ;  /* 0x0000004403028227 */ /* 0x040fe800078e00ff */
[----:B------:R-:W-:Y:S01]  /*52a0*/  IMAD R6, R72, R6, R5 ;  /* 0x0000000648067224 */ /* 0x000fe200078e0205 */
[----:B------:R-:W-:Y:S04]  /*52b0*/  @!P0 SHF.R.U32.HI R2, RZ, R69, R2 ;  /* 0x00000045ff028219 */ /* 0x000fe80000011602 */
[----:B------:R-:W-:Y:S02]  /*52c0*/  @!P0 SEL R0, R3, R2, !P2 ;  /* 0x0000000203008207 */ /* 0x000fe40005000000 */
[----:B------:R-:W-:Y:S02]  /*52d0*/  IADD3 R2, PT, PT, -R5, RZ, RZ ;  /* 0x000000ff05027210 */ /* 0x000fe40007ffe1ff */
[----:B------:R-:W-:Y:S01]  /*52e0*/  @!P0 IADD3 R8, PT, PT, R15, -R0, RZ ;  /* 0x800000000f088210 */ /* 0x000fe20007ffe0ff */
[----:B------:R-:W-:Y:S02]  /*52f0*/  @!P0 IMAD R0, R7, R6, R0 ;  /* 0x0000000607008224 */ /* 0x000fe400078e0200 */
[----:B------:R-:W-:Y:S02]  /*5300*/  IMAD R75, R70, R2, R75 ;  /* 0x00000002464b7224 */ /* 0x000fe400078e024b */
[----:B------:R-:W-:Y:S02]  /*5310*/  @!P0 IMAD R5, R8, R72, R3 ;  /* 0x0000004808058224 */ /* 0x000fe400078e0203 */
[----:B------:R-:W-:Y:S04]  /*5320*/  @!P0 IMAD.MOV.U32 R3, RZ, RZ, R0 ;  /* 0x000000ffff038224 */ /* 0x000fe800078e0000 */
[----:B------:R-:W-:Y:S02]  /*5330*/  IMAD R77, R3, R74, R77 ;  /* 0x0000004a034d7224 */ /* 0x000fe400078e024d */
[----:B------:R-:W-:Y:S07]  /*5340*/  IMAD R75, R5, R70, R75 ;  /* 0x00000046054b7224 */ /* 0x000fee00078e024b */
.L_x_92:
[----:B------:R-:W-:Y:S01]  /*5350*/  @!P1 IMAD.HI.U32 R0, R77, R12, RZ ;  /* 0x0000000c4d009227 */ /* 0x000fe200078e00ff */
[----:B-1----:R-:W-:Y:S01]  /*5360*/  @!P1 ISETP.NE.AND P0, PT, R10, 0x1, PT ;  /* 0x000000010a00980c */ /* 0x002fe20003f05270 */
[----:B------:R-:W-:Y:S01]  /*5370*/  ULOP3.LUT UP0, URZ, UR42, 0x1b0, URZ, 0xc0, !UPT ;  /* 0x000001b02aff7892 */ /* 0x000fe2000f80c0ff */
[----:B------:R-:W-:Y:S01]  /*5380*/  @!P1 ISETP.NE.AND P2, PT, R9, 0x1, PT ;  /* 0x000000010900980c */ /* 0x000fe20003f45270 */
[----:B------:R-:W-:Y:S01]  /*5390*/  @!P1 IMAD.HI.U32 R3, R75, R11, RZ ;  /* 0x0000000b4b039227 */ /* 0x000fe200078e00ff */
[----:B------:R-:W-:Y:S02]  /*53a0*/  @!P1 SHF.R.U32.HI R0, RZ, R13, R0 ;  /* 0x0000000dff009219 */ /* 0x000fe40000011600 */
[----:B------:R-:W-:Y:S01]  /*53b0*/  @P4 SHF.R.U32.HI R171, RZ, 0x10, R17 ;  /* 0x00000010ffab4819 */ /* 0x000fe20000011611 */
[----:B------:R-:W-:Y:S01]  /*53c0*/  VIADD R181, R181, 0x1 ;  /* 0x00000001b5b57836 */ /* 0x000fe20000000000 */
[----:B------:R-:W-:Y:S02]  /*53d0*/  @!P1 SHF.R.U32.HI R2, RZ, R14, R3 ;  /* 0x0000000eff029219 */ /* 0x000fe40000011603 */
[----:B------:R-:W-:Y:S02]  /*53e0*/  @!P1 SEL R3, R77, R0, !P2 ;  /* 0x000000004d039207 */ /* 0x000fe40005000000 */
[----:B------:R-:W-:Y:S05]  /*53f0*/  @!P1 SEL R2, R75, R2, !P0 ;  /* 0x000000024b029207 */ /* 0x000fea0004000000 */
[----:B------:R-:W-:Y:S02]  /*5400*/  @!P1 IMAD.IADD R0, R2, 0x1, -R3 ;  /* 0x0000000102009824 */ /* 0x000fe400078e0a03 */
[----:B------:R-:W-:Y:S02]  /*5410*/  @!P1 IMAD.IADD R2, R3, 0x1, -R2 ;  /* 0x0000000103029824 */ /* 0x000fe400078e0a02 */
[----:B------:R-:W-:Y:S02]  /*5420*/  @!P1 IMAD R77, R0, R9, R77 ;  /* 0x00000009004d9224 */ /* 0x000fe400078e024d */
[----:B------:R-:W-:Y:S01]  /*5430*/  @!P1 IMAD R75, R2, R10, R75 ;  /* 0x0000000a024b9224 */ /* 0x000fe200078e024b */
[----:B------:R-:W-:Y:S06]  /*5440*/  BRA.U !UP0, `(.L_x_93) ;  /* 0x0000000108407547 */ /* 0x000fec000b800000 */
[----:B------:R-:W1:Y:S01]  /*5450*/  LDCU.64 UR8, c[0x4][0x80] ;  /* 0x01001000ff0877ac */ /* 0x000e620008000a00 */
[----:B------:R-:W-:Y:S01]  /*5460*/  MOV R3, 0x0 ;  /* 0x0000000000037802 */ /* 0x000fe20000000f00 */
[----:B------:R-:W-:Y:S02]  /*5470*/  HFMA2 R12, -RZ, RZ, 0, 5.9604644775390625e-08 ;  /* 0x00000001ff0c7431 */ /* 0x000fe400000001ff */
[----:B------:R-:W-:Y:S02]  /*5480*/  IMAD.MOV.U32 R8, RZ, RZ, 0x70 ;  /* 0x00000070ff087424 */ /* 0x000fe400078e00ff */
[----:B------:R-:W-:Y:S01]  /*5490*/  IMAD.MOV.U32 R13, RZ, RZ, RZ ;  /* 0x000000ffff0d7224 */ /* 0x000fe200078e00ff */
[----:B------:R-:W2:Y:S01]  /*54a0*/  LDCU.64 UR6, c[0x4][0x88] ;  /* 0x01001100ff0677ac */ /* 0x000ea20008000a00 */
[----:B------:R-:W3:Y:S01]  /*54b0*/  LDC.64 R2, c[0x4][R3] ;  /* 0x0100000003027b82 */ /* 0x000ee20000000a00 */
[----:B------:R-:W4:Y:S01]  /*54c0*/  LDCU.64 UR4, c[0x4][0x8] ;  /* 0x01000100ff0477ac */ /* 0x000f220008000a00 */
[----:B-1----:R-:W-:Y:S01]  /*54d0*/  MOV R5, UR9 ;  /* 0x0000000900057c02 */ /* 0x002fe20008000f00 */
[----:B------:R-:W-:Y:S01]  /*54e0*/  IMAD.U32 R4, RZ, RZ, UR8 ;  /* 0x00000008ff047e24 */ /* 0x000fe2000f8e00ff */
[----:B--2---:R-:W-:Y:S01]  /*54f0*/  MOV R7, UR7 ;  /* 0x0000000700077c02 */ /* 0x004fe20008000f00 */
[----:B------:R-:W-:Y:S01]  /*5500*/  IMAD.U32 R6, RZ, RZ, UR6 ;  /* 0x00000006ff067e24 */ /* 0x000fe2000f8e00ff */
[----:B----4-:R-:W-:Y:S01]  /*5510*/  MOV R11, UR5 ;  /* 0x00000005000b7c02 */ /* 0x010fe20008000f00 */
[----:B------:R-:W-:Y:S02]  /*5520*/  IMAD.U32 R10, RZ, RZ, UR4 ;  /* 0x00000004ff0a7e24 */ /* 0x000fe4000f8e00ff */
[----:B------:R-:W-:Y:S07]  /*5530*/  LEPC R20, `(.L_x_93) ;  /* 0x000000001014794e */ /* 0x000fee0000000000 */
[----:B---3-5:R-:W-:Y:S05]  /*5540*/  CALL.ABS.NOINC R2 ;  /* 0x0000000002007343 */ /* 0x028fea0003c00000 */
.L_x_93:
[----:B------:R-:W-:Y:S01]  /*5550*/  LOP3.LUT P0, RZ, R179, 0x1b0, RZ, 0xc0, !PT ;  /* 0x000001b0b3ff7812 */ /* 0x000fe2000780c0ff */
[----:B------:R-:W-:Y:S11]  /*5560*/  BSSY.RECONVERGENT B6, `(.L_x_94) ;  /* 0x0000013000067945 */ /* 0x000ff60003800200 */
[----:B------:R-:W-:Y:S01]  /*5570*/  @!UPT UIADD3 URZ, UPT, UPT, URZ, URZ, URZ ;  /* 0x000000fffffff290 */ /* 0x000fe2000fffe0ff */
[----:B------:R-:W-:Y:S05]  /*5580*/  @!P0 BRA `(.L_x_95) ;  /* 0x0000000000408947 */ /* 0x000fea0003800000 */
        /* <DEDUP_REMOVED lines=16> */
.L_x_95:
[----:B------:R-:W-:Y:S05]  /*5690*/  BSYNC.RECONVERGENT B6 ;  /* 0x0000000000067941 */ /* 0x000fea0003800200 */
.L_x_94:
[----:B------:R-:W-:Y:S01]  /*56a0*/  ISETP.NE.U32.AND P3, PT, R150, RZ, PT ;  /* 0x000000ff9600720c */ /* 0x000fe20003f65070 */
[----:B------:R-:W-:Y:S01]  /*56b0*/  UISETP.NE.AND UP1, UPT, UR44, URZ, UPT ;  /* 0x000000ff2c00728c */ /* 0x000fe2000bf25270 */
[----:B------:R-:W-:Y:S02]  /*56c0*/  ISETP.NE.U32.AND P4, PT, R146, RZ, PT ;  /* 0x000000ff9200720c */ /* 0x000fe40003f85070 */
[----:B------:R-:W-:Y:S02]  /*56d0*/  ISETP.NE.AND.EX P3, PT, R151, RZ, PT, P3 ;  /* 0x000000ff9700720c */ /* 0x000fe40003f65330 */
[----:B------:R-:W-:Y:S02]  /*56e0*/  PLOP3.LUT P1, PT, PT, PT, PT, 0x8, 0x80 ;  /* 0x000000000080781c */ /* 0x000fe40003f2e170 */
[----:B------:R-:W-:Y:S02]  /*56f0*/  PLOP3.LUT P0, PT, PT, PT, UP1, 0x80, 0x8 ;  /* 0x000000000008781c */ /* 0x000fe40003f0f018 */
[----:B------:R-:W-:Y:S02]  /*5700*/  ISETP.NE.AND.EX P4, PT, R147, RZ, PT, P4 ;  /* 0x000000ff9300720c */ /* 0x000fe40003f85340 */
[----:B------:R-:W1:Y:S09]  /*5710*/  @UP1 LDCU.64 UR4, c[0x0][0x888] ;  /* 0x00011100ff0417ac */ /* 0x000e720008000a00 */
[----:B------:R-:W-:Y:S01]  /*5720*/  @P0 PLOP3.LUT P1, PT, P3, PT, PT, 0x80, 0x8 ;  /* 0x000000000008081c */ /* 0x000fe20001f2f070 */
[----:B-1----:R-:W-:Y:S04]  /*5730*/  @UP1 UISETP.NE.U32.AND UP0, UPT, UR4, URZ, UPT ;  /* 0x000000ff0400128c */ /* 0x002fe8000bf05070 */
[----:B------:R-:W-:Y:S04]  /*5740*/  @UP1 UISETP.NE.AND.EX UP0, UPT, UR5, URZ, UPT, UP0 ;  /* 0x000000ff0500128c */ /* 0x000fe8000bf05300 */
[----:B------:R-:W-:Y:S01]  /*5750*/  @UP1 USEL UR4, URZ, 0xffffffff, UP0 ;  /* 0xffffffffff041887 */ /* 0x000fe20008000000 */
[----:B------:R-:W-:Y:S11]  /*5760*/  @!P3 BRA `(.L_x_96) ;  /* 0x00000000002cb947 */ /* 0x000ff60003800000 */
[----:B------:R-:W-:Y:S01]  /*5770*/  ISETP.NE.U32.AND P2, PT, R148, RZ, PT ;  /* 0x000000ff9400720c */ /* 0x000fe20003f45070 */
[----:B------:R-:W-:Y:S03]  /*5780*/  IMAD.MOV.U32 R164, RZ, RZ, 0x1 ;  /* 0x00000001ffa47424 */ /* 0x000fe600078e00ff */
[----:B------:R-:W-:Y:S11]  /*5790*/  ISETP.NE.AND.EX P2, PT, R149, RZ, PT, P2 ;  /* 0x000000ff9500720c */ /* 0x000ff60003f45320 */
[----:B------:R-:W-:Y:S02]  /*57a0*/  @!UPT UIADD3 URZ, UPT, UPT, URZ, URZ, URZ ;  /* 0x000000fffffff290 */ /* 0x000fe4000fffe0ff */
[----:B------:R-:W1:Y:S01]  /*57b0*/  @P2 LDC.64 R2, c[0x0][0x888] ;  /* 0x00022200ff022b82 */ /* 0x000e620000000a00 */
[----:B------:R-:W-:Y:S04]  /*57c0*/  @P2 IMAD R0, R150, UR36, RZ ;  /* 0x0000002496002c24 */ /* 0x000fe8000f8e02ff */
[----:B-1----:R-:W-:Y:S04]  /*57d0*/  @P2 IMAD.WIDE R2, R0, 0x4, R2 ;  /* 0x0000000400022825 */ /* 0x002fe800078e0202 */
[----:B------:R-:W-:Y:S01]  /*57e0*/  HFMA2 R0, -RZ, RZ, 0, 5.9604644775390625e-08 ;  /* 0x00000001ff007431 */ /* 0x000fe200000001ff */
[----:B-----5:R1:W5:Y:S04]  /*57f0*/  @P2 LDG.E R81, desc[UR40][R2.64] ;  /* 0x0000002802512981 */ /* 0x020368000c1e1900 */
[----:B------:R-:W-:Y:S01]  /*5800*/  @!P2 PRMT R164, R0, 0x7610, R164 ;  /* 0x0000761000a4a816 */ /* 0x000fe200000000a4 */
[----:B-1----:R-:W2:Y:S06]  /*5810*/  @!P2 LDC R81, c[0x0][0x880] ;  /* 0x00022000ff51ab82 */ /* 0x002eac0000000800 */
.L_x_96:
[----:B------:R-:W-:Y:S05]  /*5820*/  @!P4 BRA `(.L_x_97) ;  /* 0x000000000020c947 */ /* 0x000fea0003800000 */
[----:B------:R-:W-:Y:S04]  /*5830*/  ISETP.NE.U32.AND P2, PT, R144, RZ, PT ;  /* 0x000000ff9000720c */ /* 0x000fe80003f45070 */
[----:B------:R-:W-:Y:S11]  /*5840*/  ISETP.NE.AND.EX P2, PT, R145, RZ, PT, P2 ;  /* 0x000000ff9100720c */ /* 0x000ff60003f45320 */
[----:B------:R-:W-:Y:S02]  /*5850*/  @!UPT UIADD3 URZ, UPT, UPT, URZ, URZ, URZ ;  /* 0x000000fffffff290 */ /* 0x000fe4000fffe0ff */
[----:B------:R-:W1:Y:S01]  /*5860*/  @P2 LDC.64 R2, c[0x0][0x8a8] ;  /* 0x00022a00ff022b82 */ /* 0x000e620000000a00 */
[----:B------:R-:W-:Y:S04]  /*5870*/  @P2 IMAD R0, R146, UR36, RZ ;  /* 0x0000002492002c24 */ /* 0x000fe8000f8e02ff */
[----:B-1----:R-:W-:Y:S05]  /*5880*/  @P2 IMAD.WIDE R2, R0, 0x4, R2 ;  /* 0x0000000400022825 */ /* 0x002fea00078e0202 */
[----:B-----5:R1:W5:Y:S02]  /*5890*/  @P2 LDG.E R78, desc[UR40][R2.64] ;  /* 0x00000028024e2981 */ /* 0x020364000c1e1900 */
[----:B-1----:R-:W3:Y:S02]  /*58a0*/  @!P2 LDC R78, c[0x0][0x8a0] ;  /* 0x00022800ff4eab82 */ /* 0x002ee40000000800 */
.L_x_97:
[----:B--2--5:R-:W-:Y:S01]  /*58b0*/  @P0 FSETP.NEU.AND P4, PT, R81, RZ, PT ;  /* 0x000000ff5100020b */ /* 0x024fe20003f8d000 */
[----:B------:R-:W-:Y:S01]  /*58c0*/  IMAD.U32 R0, RZ, RZ, UR4 ;  /* 0x00000004ff007e24 */ /* 0x000fe2000f8e00ff */
[----:B------:R-:W-:Y:S01]  /*58d0*/  @P0 LOP3.LUT P2, RZ, R164, 0xff, RZ, 0xc0, !PT ;  /* 0x000000ffa4ff0812 */ /* 0x000fe2000784c0ff */
[----:B------:R-:W-:Y:S01]  /*58e0*/  BSSY B1, `(.L_x_98) ;  /* 0x000003d000017945 */ /* 0x000fe20003800000 */
[----:B------:R-:W-:Y:S01]  /*58f0*/  @P0 SEL R3, RZ, 0xffffffff, P4 ;  /* 0xffffffffff030807 */ /* 0x000fe20002000000 */
[C---:B------:R-:W-:Y:S01]  /*5900*/  IMAD R64, R76.reuse, 0x40, R79 ;  /* 0x000000404c407824 */ /* 0x040fe200078e024f */
[----:B------:R-:W-:Y:S02]  /*5910*/  LEA R156, R76, UR43, 0x3 ;  /* 0x0000002b4c9c7c11 */ /* 0x000fe4000f8e18ff */
[----:B------:R-:W-:Y:S02]  /*5920*/  CS2R R86, SRZ ;  /* 0x0000000000567805 */ /* 0x000fe4000001ff00 */
[----:B------:R-:W-:Y:S02]  /*5930*/  @P1 SEL R3, R0, R3, !P2 ;  /* 0x0000000300031207 */ /* 0x000fe40005000000 */
[----:B------:R-:W-:Y:S02]  /*5940*/  CS2R R84, SRZ ;  /* 0x0000000000547805 */ /* 0x000fe4000001ff00 */
[----:B------:R-:W-:Y:S02]  /*5950*/  SHF.L.U32 R5, R175, 0x1f, RZ ;  /* 0x0000001faf057819 */ /* 0x000fe400000006ff */
[----:B------:R-:W-:Y:S02]  /*5960*/  CS2R R90, SRZ ;  /* 0x00000000005a7805 */ /* 0x000fe4000001ff00 */
[----:B------:R-:W-:Y:S02]  /*5970*/  @P0 LOP3.LUT R3, R3, 0x1, RZ, 0xc0, !PT ;  /* 0x0000000103030812 */ /* 0x000fe400078ec0ff */
[----:B------:R-:W-:Y:S02]  /*5980*/  CS2R R88, SRZ ;  /* 0x0000000000587805 */ /* 0x000fe4000001ff00 */
[----:B------:R-:W-:Y:S02]  /*5990*/  PLOP3.LUT P5, PT, PT, PT, PT, 0x8, 0x80 ;  /* 0x000000000080781c */ /* 0x000fe40003fae170 */
[----:B------:R-:W-:Y:S02]  /*59a0*/  CS2R R98, SRZ ;  /* 0x0000000000627805 */ /* 0x000fe4000001ff00 */
[----:B------:R-:W-:Y:S02]  /*59b0*/  ISETP.NE.U32.OR P1, PT, R3, 0x1, !P0 ;  /* 0x000000010300780c */ /* 0x000fe40004725470 */
[----:B------:R-:W-:Y:S02]  /*59c0*/  CS2R R96, SRZ ;  /* 0x0000000000607805 */ /* 0x000fe4000001ff00 */
[----:B------:R-:W-:Y:S02]  /*59d0*/  CS2R R94, SRZ ;  /* 0x00000000005e7805 */ /* 0x000fe4000001ff00 */
[----:B------:R-:W-:Y:S07]  /*59e0*/  CS2R R92, SRZ ;  /* 0x00000000005c7805 */ /* 0x000fee000001ff00 */
[----:B------:R-:W-:Y:S04]  /*59f0*/  @P1 SHF.L.U32 R2, R173, 0x1f, RZ ;  /* 0x0000001fad021819 */ /* 0x000fe800000006ff */
[----:B------:R-:W1:Y:S01]  /*5a00*/  @P1 SYNCS.PHASECHK.TRANS64.TRYWAIT P0, [UR43+0x110], R2 ;  /* 0x00011002ff0015a7 */ /* 0x000e62000800112b */
[----:B------:R2:W4:Y:S01]  /*5a10*/  SYNCS.PHASECHK.TRANS64.TRYWAIT P4, [R156+URZ+0x150], R5 ;  /* 0x000150059c0075a7 */ /* 0x00052200080811ff */
[----:B-1----:R-:W-:Y:S01]  /*5a20*/  @P1 PLOP3.LUT P5, PT, P0, PT, PT, 0x8, 0x80 ;  /* 0x000000000080181c */ /* 0x002fe200007ae170 */
[----:B------:R-:W-:Y:S01]  /*5a30*/  @!UPT UIADD3 URZ, UPT, UPT, URZ, URZ, URZ ;  /* 0x000000fffffff290 */ /* 0x000fe2000fffe0ff */
[----:B--2-4-:R-:W-:Y:S11]  /*5a40*/  @!P1 BRA `(.L_x_99) ;  /* 0x0000000000989947 */ /* 0x014ff60003800000 */
[----:B------:R-:W-:Y:S01]  /*5a50*/  ISETP.NE.U32.AND P0, PT, RZ, UR38, PT ;  /* 0x00000026ff007c0c */ /* 0x000fe2000bf05070 */
[----:B------:R-:W-:Y:S01]  /*5a60*/  BSSY B0, `(.L_x_100) ;  /* 0x0000016000007945 */ /* 0x000fe20003800000 */
[----:B------:R-:W-:Y:S02]  /*5a70*/  FSETP.NEU.AND P2, PT, R81, RZ, PT ;  /* 0x000000ff5100720b */ /* 0x000fe40003f4d000 */
[----:B------:R-:W-:Y:S02]  /*5a80*/  CS2R R94, SRZ ;  /* 0x00000000005e7805 */ /* 0x000fe4000001ff00 */
[----:B------:R-:W-:Y:S02]  /*5a90*/  ISETP.NE.AND.EX P0, PT, RZ, UR39, PT, P0 ;  /* 0x00000027ff007c0c */ /* 0x000fe4000bf05300 */
[----:B------:R-:W-:Y:S02]  /*5aa0*/  CS2R R92, SRZ ;  /* 0x00000000005c7805 */ /* 0x000fe4000001ff00 */
[----:B------:R-:W-:Y:S02]  /*5ab0*/  LOP3.LUT P1, RZ, R164, 0xff, RZ, 0xc0, !PT ;  /* 0x000000ffa4ff7812 */ /* 0x000fe4000782c0ff */
[----:B------:R-:W-:Y:S02]  /*5ac0*/  CS2R R98, SRZ ;  /* 0x0000000000627805 */ /* 0x000fe4000001ff00 */
[----:B------:R-:W-:Y:S02]  /*5ad0*/  SEL R0, RZ, 0xffffffff, P2 ;  /* 0xffffffffff007807 */ /* 0x000fe40001000000 */
[----:B------:R-:W-:Y:S02]  /*5ae0*/  CS2R R96, SRZ ;  /* 0x0000000000607805 */ /* 0x000fe4000001ff00 */
[----:B------:R-:W-:Y:S02]  /*5af0*/  SEL R3, RZ, 0xffffffff, P0 ;  /* 0xffffffffff037807 */ /* 0x000fe40000000000 */
[----:B------:R-:W-:Y:S02]  /*5b00*/  CS2R R90, SRZ ;  /* 0x00000000005a7805 */ /* 0x000fe4000001ff00 */
[----:B------:R-:W-:Y:S02]  /*5b10*/  CS2R R88, SRZ ;  /* 0x0000000000587805 */ /* 0x000fe4000001ff00 */
[----:B------:R-:W-:Y:S02]  /*5b20*/  CS2R R86, SRZ ;  /* 0x0000000000567805 */ /* 0x000fe4000001ff00 */
[----:B------:R-:W-:Y:S02]  /*5b30*/  @P3 SEL R0, R3, R0, !P1 ;  /* 0x0000000003003207 */ /* 0x000fe40004800000 */
[----:B------:R-:W-:Y:S02]  /*5b40*/  CS2R R84, SRZ ;  /* 0x0000000000547805 */ /* 0x000fe4000001ff00 */
[----:B------:R-:W-:Y:S04]  /*5b50*/  LOP3.LUT R0, R0, 0x1, RZ, 0xc0, !PT ;  /* 0x0000000100007812 */ /* 0x000fe800078ec0ff */
[----:B------:R-:W-:Y:S01]  /*5b60*/  ISETP.NE.U32.AND P0, PT, R0, 0x1, PT ;  /* 0x000000010000780c */ /* 0x000fe20003f05070 */
[----:B------:R-:W-:Y:S01]  /*5b70*/  @!UPT UIADD3 URZ, UPT, UPT, URZ, URZ, URZ ;  /* 0x000000fffffff290 */ /* 0x000fe2000fffe0ff */
[----:B------:R-:W-:Y:S11]  /*5b80*/  @!P5 BRA `(.L_x_101) ;  /* 0x00000000000cd947 */ /* 0x000ff60003800000 */
[----:B------:R-:W-:Y:S04]  /*5b90*/  SHF.L.U32 R3, R173, 0x1f, RZ ;  /* 0x0000001fad037819 */ /* 0x000fe800000006ff */
[----:B------:R-:W1:Y:S02]  /*5ba0*/  SYNCS.PHASECHK.TRANS64.TRYWAIT P1, [UR43+0x110], R3 ;  /* 0x00011003ff0075a7 */ /* 0x000e64000802112b */
[----:B-1----:R-:W-:Y:S05]  /*5bb0*/  @!P1 BRA `(.L_x_102) ;  /* 0x0000002000989947 */ /* 0x002fea0003800000 */
.L_x_101:
[----:B------:R-:W-:Y:S05]  /*5bc0*/  BSYNC B0 ;  /* 0x0000000000007941 */ /* 0x000fea0003800000 */
.L_x_100:
[----:B------:R2:W4:Y:S01]  /*5bd0*/  @P0 LDS.128 R92, [R168+UR43+0x200] ;  /* 0x0002002ba85c0984 */ /* 0x0005220008000c00 */
[----:B------:R-:W-:Y:S01]  /*5be0*/  UIADD3 UR4, UPT, UPT, UR43, 0x118, URZ ;  /* 0x000001182b047890 */ /* 0x000fe2000fffe0ff */
[----:B------:R-:W-:Y:S02]  /*5bf0*/  LOP3.LUT R173, R173, 0x1, RZ, 0x3c, !PT ;  /* 0x00000001adad7812 */ /* 0x000fe400078e3cff */
[----:B------:R2:W1:Y:S01]  /*5c00*/  @P0 LDS.128 R96, [R178+0x10] ;  /* 0x00001000b2600984 */ /* 0x0004620000000c00 */
[----:B------:R-:W-:Y:S03]  /*5c10*/  UPRMT UR4, UR37, 0x654, UR4 ;  /* 0x0000065425047896 */ /* 0x000fe60008000004 */
[----:B------:R2:W1:Y:S04]  /*5c20*/  @P0 LDS.128 R88, [R177+0x20] ;  /* 0x00002000b1580984 */ /* 0x0004680000000c00 */
[----:B------:R2:W1:Y:S01]  /*5c30*/  @P0 LDS.128 R84, [R176+0x30] ;  /* 0x00003000b0540984 */ /* 0x0004620000000c00 */
[----:B------:R-:W-:Y:S01]  /*5c40*/  @!PT LDS RZ, [RZ] ;  /* 0x00000000fffff984 */ /* 0x000fe20000000800 */
[----:B------:R-:W-:Y:S01]  /*5c50*/  @!PT LDS RZ, [RZ] ;  /* 0x00000000fffff984 */ /* 0x000fe20000000800 */
[----:B------:R-:W-:Y:S01]  /*5c60*/  @!PT LDS RZ, [RZ] ;  /* 0x00000000fffff984 */ /* 0x000fe20000000800 */
[----:B------:R-:W-:Y:S01]  /*5c70*/  @!PT LDS RZ, [RZ] ;  /* 0x00000000fffff984 */ /* 0x000fe20000000800 */
[----:B------:R5:W-:Y:S06]  /*5c80*/  MEMBAR.ALL.CTA ;  /* 0x0000000000007992 */ /* 0x000bec0000008000 */
[----:B-----5:R-:W5:Y:S02]  /*5c90*/  FENCE.VIEW.ASYNC.S ;  /* 0x00000000000073c6 */ /* 0x020f640000000000 */
[----:B-----5:R-:W-:Y:S01]  /*5ca0*/  SYNCS.ARRIVE.TRANS64.RED.A1T0 RZ, [UR4], RZ ;  /* 0x000000ffffff79a7 */ /* 0x020fe20008100404 */
.L_x_99:
[----:B------:R-:W-:Y:S05]  /*5cb0*/  BSYNC B1 ;  /* 0x0000000000017941 */ /* 0x000fea0003800000 */
.L_x_98:
[----:B-1----:R-:W-:Y:S04]  /*5cc0*/  SHF.R.U32.HI R0, RZ, 0x15, R64 ;  /* 0x00000015ff007819 */ /* 0x002fe80000011640 */
[----:B------:R-:W-:Y:S01]  /*5cd0*/  LOP3.LUT P0, RZ, R0, 0x3, R169, 0x48, !PT ;  /* 0x0000000300ff7812 */ /* 0x000fe200078048a9 */
[----:B------:R-:W-:Y:S01]  /*5ce0*/  @!UPT UIADD3 URZ, UPT, UPT, URZ, URZ, URZ ;  /* 0x000000fffffff290 */ /* 0x000fe2000fffe0ff */
[----:B------:R-:W-:Y:S11]  /*5cf0*/  @P4 BRA `(.L_x_103) ;  /* 0x0000000000084947 */ /* 0x000ff60003800000 */
[----:B------:R-:W1:Y:S02]  /*5d00*/  SYNCS.PHASECHK.TRANS64.TRYWAIT P1, [R156+URZ+0x150], R5 ;  /* 0x000150059c0075a7 */ /* 0x000e6400080211ff */
[----:B-1----:R-:W-:Y:S05]  /*5d10*/  @!P1 BRA `(.L_x_104) ;  /* 0x0000002000589947 */ /* 0x002fea0003800000 */
.L_x_103:
[----:B------:R-:W-:Y:S05]  /*5d20*/  @!P0 BRA `(.L_x_105) ;  /* 0x0000000000408947 */ /* 0x000fea0003800000 */
[----:B------:R-:W1:Y:S01]  /*5d30*/  LDCU.64 UR8, c[0x4][0x70] ;  /* 0x01000e00ff0877ac */ /* 0x000e620008000a00 */
[----:B------:R-:W-:Y:S01]  /*5d40*/  MOV R3, 0x0 ;  /* 0x0000000000037802 */ /* 0x000fe20000000f00 */
[----:B------:R-:W-:Y:S02]  /*5d50*/  HFMA2 R12, -RZ, RZ, 0, 5.9604644775390625e-08 ;  /* 0x00000001ff0c7431 */ /* 0x000fe400000001ff */
[----:B------:R-:W-:Y:S02]  /*5d60*/  IMAD.MOV.U32 R8, RZ, RZ, 0x192 ;  /* 0x00000192ff087424 */ /* 0x000fe400078e00ff */
[----:B------:R-:W-:Y:S01]  /*5d70*/  IMAD.MOV.U32 R13, RZ, RZ, RZ ;  /* 0x000000ffff0d7224 */ /* 0x000fe200078e00ff */
[----:B------:R-:W5:Y:S01]  /*5d80*/  LDCU.64 UR6, c[0x4][0x78] ;  /* 0x01000f00ff0677ac */ /* 0x000f620008000a00 */
[----:B------:R-:W2:Y:S01]  /*5d90*/  LDC.64 R2, c[0x4][R3] ;  /* 0x0100000003027b82 */ /* 0x000ea20000000a00 */
[----:B------:R-:W3:Y:S01]  /*5da0*/  LDCU.64 UR4, c[0x4][0x10] ;  /* 0x01000200ff0477ac */ /* 0x000ee20008000a00 */
[----:B-1----:R-:W-:Y:S01]  /*5db0*/  MOV R5, UR9 ;  /* 0x0000000900057c02 */ /* 0x002fe20008000f00 */
[----:B------:R-:W-:Y:S01]  /*5dc0*/  IMAD.U32 R4, RZ, RZ, UR8 ;  /* 0x00000008ff047e24 */ /* 0x000fe2000f8e00ff */
[----:B-----5:R-:W-:Y:S01]  /*5dd0*/  MOV R7, UR7 ;  /* 0x0000000700077c02 */ /* 0x020fe20008000f00 */
[----:B------:R-:W-:Y:S01]  /*5de0*/  IMAD.U32 R6, RZ, RZ, UR6 ;  /* 0x00000006ff067e24 */ /* 0x000fe2000f8e00ff */
[----:B---3--:R-:W-:Y:S01]  /*5df0*/  MOV R11, UR5 ;  /* 0x00000005000b7c02 */ /* 0x008fe20008000f00 */
[----:B------:R-:W-:Y:S02]  /*5e00*/  IMAD.U32 R10, RZ, RZ, UR4 ;  /* 0x00000004ff0a7e24 */ /* 0x000fe4000f8e00ff */
[----:B------:R-:W-:Y:S07]  /*5e10*/  LEPC R20, `(.L_x_105) ;  /* 0x000000001014794e */ /* 0x000fee0000000000 */
[----:B--2-4-:R-:W-:Y:S05]  /*5e20*/  CALL.ABS.NOINC R2 ;  /* 0x0000000002007343 */ /* 0x014fea0003c00000 */
.L_x_105:
[----:B------:R-:W-:Y:S01]  /*5e30*/  LOP3.LUT P0, RZ, R166, 0x60, RZ, 0xc0, !PT ;  /* 0x00000060a6ff7812 */ /* 0x000fe2000780c0ff */
[----:B------:R-:W-:Y:S05]  /*5e40*/  WARPSYNC.ALL ;  /* 0x0000000000007948 */ /* 0x000fea0003800000 */
[----:B------:R-:W-:Y:S01]  /*5e50*/  R2UR UR4, R64 ;  /* 0x00000000400472ca */ /* 0x000fe200000e0000 */
[----:B------:R-:W-:Y:S01]  /*5e60*/  BSSY.RECONVERGENT B0, `(.L_x_106) ;  /* 0x0000121000007945 */ /* 0x000fe20003800200 */
[-C--:B----4-:R-:W-:Y:S02]  /*5e70*/  F2FP.F16.E5M2.UNPACK_B R82, R92.reuse ;  /* 0x0000005cff52723e */ /* 0x090fe400020004ff */
[----:B------:R-:W-:Y:S02]  /*5e80*/  F2FP.F16.E5M2.UNPACK_B R109, R92.H1 ;  /* 0x0000005cff6d723e */ /* 0x000fe400030004ff */
[-C--:B------:R-:W-:Y:S01]  /*5e90*/  F2FP.F16.E5M2.UNPACK_B R107, R93.reuse ;  /* 0x0000005dff6b723e */ /* 0x080fe200020004ff */
[--C-:B------:R-:W-:Y:S01]  /*5ea0*/  HADD2.F32 R80, -RZ, R82.reuse.H0_H0 ;  /* 0x20000052ff507230 */ /* 0x100fe20000004100 */
[----:B------:R-:W-:Y:S01]  /*5eb0*/  F2FP.F16.E5M2.UNPACK_B R105, R93.H1 ;  /* 0x0000005dff69723e */ /* 0x000fe200030004ff */
[----:B------:R-:W-:Y:S01]  /*5ec0*/  HADD2.F32 R82, -RZ, R82.H1_H1 ;  /* 0x30000052ff527230 */ /* 0x000fe20000004100 */
[-C--:B------:R-:W-:Y:S01]  /*5ed0*/  F2FP.F16.E5M2.UNPACK_B R130, R84.reuse ;  /* 0x00000054ff82723e */ /* 0x080fe200020004ff */
[--C-:B------:R-:W-:Y:S01]  /*5ee0*/  HADD2.F32 R83, -RZ, R109.reuse.H0_H0 ;  /* 0x2000006dff537230 */ /* 0x100fe20000004100 */
[----:B------:R-:W-:Y:S01]  /*5ef0*/  F2FP.F16.E5M2.UNPACK_B R132, R84.H1 ;  /* 0x00000054ff84723e */ /* 0x000fe200030004ff */
[----:B------:R-:W3:Y:S01]  /*5f00*/  LDTM.x64 R4, tmem[UR4] ;  /* 0x00000004000479ee */ /* 0x000ee20008340000 */
[----:B------:R-:W-:Y:S01]  /*5f10*/  NOP ;  /* 0x0000000000007918 */ /* 0x000fe20000000000 */
[----:B------:R-:W-:Y:S01]  /*5f20*/  R2UR UR5, R156 ;  /* 0x000000009c0572ca */ /* 0x000fe200000e0000 */
[--C-:B------:R-:W-:Y:S01]  /*5f30*/  HADD2.F32 R129, -RZ, R130.reuse.H0_H0 ;  /* 0x20000082ff817230 */ /* 0x100fe20000004100 */
[----:B------:R-:W-:Y:S01]  /*5f40*/  F2FP.F16.E5M2.UNPACK_B R93, R94 ;  /* 0x0000005eff5d723e */ /* 0x000fe200020004ff */
[----:B------:R-:W-:Y:S01]  /*5f50*/  HADD2.F32 R130, -RZ, R130.H1_H1 ;  /* 0x30000082ff827230 */ /* 0x000fe20000004100 */
[-C--:B------:R-:W-:Y:S01]  /*5f60*/  F2FP.F16.E5M2.UNPACK_B R134, R85.reuse ;  /* 0x00000055ff86723e */ /* 0x080fe200020004ff */
[----:B------:R-:W-:Y:S01]  /*5f70*/  HADD2.F32 R84, -RZ, R109.H1_H1 ;  /* 0x3000006dff547230 */ /* 0x000fe20000004100 */
[----:B------:R-:W-:Y:S01]  /*5f80*/  F2FP.F16.E5M2.UNPACK_B R136, R85.H1 ;  /* 0x00000055ff88723e */ /* 0x000fe200030004ff */
[--C-:B------:R-:W-:Y:S01]  /*5f90*/  HADD2.F32 R85, -RZ, R107.reuse.H0_H0 ;  /* 0x2000006bff557230 */ /* 0x100fe20000004100 */
[-C--:B------:R-:W-:Y:S01]  /*5fa0*/  F2FP.F16.E5M2.UNPACK_B R138, R86.reuse ;  /* 0x00000056ff8a723e */ /* 0x080fe200020004ff */
[--C-:B------:R-:W-:Y:S01]  /*5fb0*/  HADD2.F32 R133, -RZ, R134.reuse.H0_H0 ;  /* 0x20000086ff857230 */ /* 0x100fe20000004100 */
[----:B------:R-:W-:Y:S01]  /*5fc0*/  F2FP.F16.E5M2.UNPACK_B R140, R86.H1 ;  /* 0x00000056ff8c723e */ /* 0x000fe200030004ff */
[----:B------:R-:W-:Y:S01]  /*5fd0*/  HADD2.F32 R86, -RZ, R107.H1_H1 ;  /* 0x3000006bff567230 */ /* 0x000fe20000004100 */
[----:B------:R-:W-:Y:S01]  /*5fe0*/  F2FP.F16.E5M2.UNPACK_B R142, R87 ;  /* 0x00000057ff8e723e */ /* 0x000fe200020004ff */
[----:B------:R-:W-:Y:S01]  /*5ff0*/  UIADD3 UR5, UPT, UPT, UR5, 0x170, URZ ;  /* 0x0000017005057890 */ /* 0x000fe2000fffe0ff */
[----:B------:R-:W-:Y:S01]  /*6000*/  HADD2.F32 R134, -RZ, R134.H1_H1 ;  /* 0x30000086ff867230 */ /* 0x000fe20000004100 */
[----:B------:R-:W-:Y:S01]  /*6010*/  F2FP.F16.E5M2.UNPACK_B R114, R88 ;  /* 0x00000058ff72723e */ /* 0x000fe200020004ff */
[--C-:B------:R-:W-:Y:S01]  /*6020*/  HADD2.F32 R137, -RZ, R138.reuse.H0_H0 ;  /* 0x2000008aff897230 */ /* 0x100fe20000004100 */
[----:B------:R-:W-:Y:S01]  /*6030*/  UPRMT UR5, UR37, 0x654, UR5 ;  /* 0x0000065425057896 */ /* 0x000fe20008000005 */
[----:B------:R-:W-:Y:S01]  /*6040*/  HADD2.F32 R138, -RZ, R138.H1_H1 ;  /* 0x3000008aff8a7230 */ /* 0x000fe20000004100 */
[-C--:B------:R-:W-:Y:S01]  /*6050*/  F2FP.F16.E5M2.UNPACK_B R118, R89.reuse ;  /* 0x00000059ff76723e */ /* 0x080fe200020004ff */
[--C-:B------:R-:W-:Y:S01]  /*6060*/  HADD2.F32 R113, -RZ, R114.reuse.H0_H0 ;  /* 0x20000072ff717230 */ /* 0x100fe20000004100 */
[----:B------:R-:W-:Y:S01]  /*6070*/  F2FP.F16.E5M2.UNPACK_B R120, R89.H1 ;  /* 0x00000059ff78723e */ /* 0x000fe200030004ff */
[C---:B---3--:R-:W-:Y:S01]  /*6080*/  FMUL R4, R78.reuse, R4 ;  /* 0x000000044e047220 */ /* 0x048fe20000400000 */
[C---:B------:R-:W-:Y:S01]  /*6090*/  FMUL R5, R78.reuse, R5 ;  /* 0x000000054e057220 */ /* 0x040fe20000400000 */
[C---:B------:R-:W-:Y:S01]  /*60a0*/  FMUL R8, R78.reuse, R8 ;  /* 0x000000084e087220 */ /* 0x040fe20000400000 */
[C---:B------:R-:W-:Y:S01]  /*60b0*/  FMUL R9, R78.reuse, R9 ;  /* 0x000000094e097220 */ /* 0x040fe20000400000 */
[----:B------:R-:W-:Y:S01]  /*60c0*/  SYNCS.ARRIVE.TRANS64.RED.A1T0 RZ, [UR5], RZ ;  /* 0x000000ffffff79a7 */ /* 0x000fe20008100405 */
[C---:B------:R-:W-:Y:S01]  /*60d0*/  FFMA R4, R81.reuse, R80, R4 ;  /* 0x0000005051047223 */ /* 0x040fe20000000004 */
[C---:B------:R-:W-:Y:S01]  /*60e0*/  FFMA R5, R81.reuse, R82, R5 ;  /* 0x0000005251057223 */ /* 0x040fe20000000005 */
[----:B------:R-:W-:Y:S02]  /*60f0*/  HADD2.F32 R89, -RZ, R93.H0_H0 ;  /* 0x2000005dff597230 */ /* 0x000fe40000004100 */
[C---:B------:R-:W-:Y:S01]  /*6100*/  FMUL R12, R78.reuse, R12 ;  /* 0x0000000c4e0c7220 */ /* 0x040fe20000400000 */
        /* <DEDUP_REMOVED lines=11> */
[----:B------:R-:W-:Y:S02]  /*61c0*/  HADD2.F32 R114, -RZ, R114.H1_H1 ;  /* 0x30000072ff727230 */ /* 0x000fe40000004100 */
[C---:B------:R-:W-:Y:S01]  /*61d0*/  FMUL R32, R78.reuse, R36 ;  /* 0x000000244e207220 */ /* 0x040fe20000400000 */
[C---:B------:R-:W-:Y:S01]  /*61e0*/  FMUL R33, R78.reuse, R37 ;  /* 0x000000254e217220 */ /* 0x040fe20000400000 */
[--C-:B------:R-:W-:Y:S02]  /*61f0*/  HADD2.F32 R117, -RZ, R118.reuse.H0_H0 ;  /* 0x20000076ff757230 */ /* 0x100fe40000004100 */
[C---:B------:R-:W-:Y:S01]  /*6200*/  FMUL R36, R78.reuse, R40 ;  /* 0x000000284e247220 */ /* 0x040fe20000400000 */
[----:B------:R-:W-:Y:S02]  /*6210*/  HADD2.F32 R118, -RZ, R118.H1_H1 ;  /* 0x30000076ff767230 */ /* 0x000fe40000004100 */
        /* <DEDUP_REMOVED lines=8> */
[----:B------:R-:W-:Y:S01]  /*62a0*/  F2FP.F16.E5M2.UNPACK_B R92, R94.H1 ;  /* 0x0000005eff5c723e */ /* 0x000fe200030004ff */
[C---:B------:R-:W-:Y:S01]  /*62b0*/  FMUL R53, R78.reuse, R57 ;  /* 0x000000394e357220 */ /* 0x040fe20000400000 */
[C---:B------:R-:W-:Y:S01]  /*62c0*/  FMUL R56, R78.reuse, R60 ;  /* 0x0000003c4e387220 */ /* 0x040fe20000400000 */
[----:B------:R-:W-:Y:S01]  /*62d0*/  F2FP.F16.E5M2.UNPACK_B R141, R87.H1 ;  /* 0x00000057ff8d723e */ /* 0x000fe200030004ff */
[C---:B------:R-:W-:Y:S01]  /*62e0*/  FMUL R57, R78.reuse, R61 ;  /* 0x0000003d4e397220 */ /* 0x040fe20000400000 */
[----:B------:R-:W-:Y:S02]  /*62f0*/  HADD2.F32 R80, -RZ, R142.H1_H1 ;  /* 0x3000008eff507230 */ /* 0x000fe40000004100 */
[C---:B------:R-:W-:Y:S01]  /*6300*/  FMUL R60, R78.reuse, R64 ;  /* 0x000000404e3c7220 */ /* 0x040fe20000400000 */
[----:B------:R-:W-:Y:S01]  /*6310*/  F2FP.F16.E5M2.UNPACK_B R116, R88.H1 ;  /* 0x00000058ff74723e */ /* 0x000fe200030004ff */
[C---:B------:R-:W-:Y:S01]  /*6320*/  FMUL R61, R78.reuse, R65 ;  /* 0x000000414e3d7220 */ /* 0x040fe20000400000 */
[C---:B------:R-:W-:Y:S01]  /*6330*/  FMUL R6, R78.reuse, R6 ;  /* 0x000000064e067220 */ /* 0x040fe20000400000 */
[----:B------:R-:W-:Y:S01]  /*6340*/  F2FP.F16.E5M2.UNPACK_B R94, R95 ;  /* 0x0000005fff5e723e */ /* 0x000fe200020004ff */
[C---:B------:R-:W-:Y:S01]  /*6350*/  FMUL R7, R78.reuse, R7 ;  /* 0x000000074e077220 */ /* 0x040fe20000400000 */
[--C-:B------:R-:W-:Y:S02]  /*6360*/  HADD2.F32 R87, -RZ, R105.reuse.H0_H0 ;  /* 0x20000069ff577230 */ /* 0x100fe40000004100 */
[C---:B------:R-:W-:Y:S01]  /*6370*/  FFMA R6, R81.reuse, R83, R6 ;  /* 0x0000005351067223 */ /* 0x040fe20000000006 */
[----:B------:R-:W-:Y:S01]  /*6380*/  F2FP.F16.E5M2.UNPACK_B R122, R90 ;  /* 0x0000005aff7a723e */ /* 0x000fe200020004ff */
[C---:B------:R-:W-:Y:S01]  /*6390*/  FFMA R7, R81.reuse, R84, R7 ;  /* 0x0000005451077223 */ /* 0x040fe20000000007 */
[C---:B------:R-:W-:Y:S01]  /*63a0*/  FFMA R8, R81.reuse, R85, R8 ;  /* 0x0000005551087223 */ /* 0x040fe20000000008 */
[----:B------:R-:W-:Y:S01]  /*63b0*/  F2FP.F16.E5M2.UNPACK_B R124, R90.H1 ;  /* 0x0000005aff7c723e */ /* 0x000fe200030004ff */
[----:B------:R-:W-:Y:S02]  /*63c0*/  HADD2.F32 R88, -RZ, R105.H1_H1 ;  /* 0x30000069ff587230 */ /* 0x000fe40000004100 */
[----:B------:R-:W-:Y:S01]  /*63d0*/  FFMA R9, R81, R86, R9 ;  /* 0x0000005651097223 */ /* 0x000fe20000000009 */
[----:B------:R-:W-:Y:S01]  /*63e0*/  F2FP.SATFINITE.E5M2.F32.PACK_AB_MERGE_C R156, R7, R6, RZ ;  /* 0x00000006079c723e */ /* 0x000fe200048060ff */
[----:B------:R-:W-:Y:S02]  /*63f0*/  HADD2.F32 R90, -RZ, R93.H1_H1 ;  /* 0x3000005dff5a7230 */ /* 0x000fe40000004100 */
[C---:B------:R-:W-:Y:S01]  /*6400*/  FMUL R10, R78.reuse, R10 ;  /* 0x0000000a4e0a7220 */ /* 0x040fe20000400000 */
[--C-:B------:R-:W-:Y:S01]  /*6410*/  HADD2.F32 R93, -RZ, R94.reuse.H0_H0 ;  /* 0x2000005eff5d7230 */ /* 0x100fe20000004100 */
[----:B------:R-:W-:Y:S01]  /*6420*/  F2FP.SATFINITE.E5M2.F32.PACK_AB_MERGE_C R156, R5, R4, R156 ;  /* 0x00000004059c723e */ /* 0x000fe2000480609c */
[----:B------:R-:W-:Y:S02]  /*6430*/  HADD2.F32 R94, -RZ, R94.H1_H1 ;  /* 0x3000005eff5e7230 */ /* 0x000fe40000004100 */
[C---:B------:R-:W-:Y:S01]  /*6440*/  FFMA R10, R81.reuse, R87, R10 ;  /* 0x00000057510a7223 */ /* 0x040fe2000000000a */
[--C-:B------:R-:W-:Y:S02]  /*6450*/  HADD2.F32 R121, -RZ, R122.reuse.H0_H0 ;  /* 0x2000007aff797230 */ /* 0x100fe40000004100 */
[C---:B------:R-:W-:Y:S01]  /*6460*/  FMUL R11, R78.reuse, R11 ;  /* 0x0000000b4e0b7220 */ /* 0x040fe20000400000 */
[----:B------:R-:W-:Y:S01]  /*6470*/  F2FP.F16.E5M2.UNPACK_B R126, R91 ;  /* 0x0000005bff7e723e */ /* 0x000fe200020004ff */
[----:B------:R-:W-:Y:S01]  /*6480*/  HADD2.F32 R122, -RZ, R122.H1_H1 ;  /* 0x3000007aff7a7230 */ /* 0x000fe20000004100 */
[----:B------:R-:W-:Y:S01]  /*6490*/  F2FP.F16.E5M2.UNPACK_B R103, R95.H1 ;  /* 0x0000005fff67723e */ /* 0x000fe200030004ff */
[C---:B------:R-:W-:Y:S01]  /*64a0*/  FFMA R11, R81.reuse, R88, R11 ;  /* 0x00000058510b7223 */ /* 0x040fe2000000000b */
[----:B------:R-:W-:Y:S01]  /*64b0*/  F2FP.F16.E5M2.UNPACK_B R128, R91.H1 ;  /* 0x0000005bff80723e */ /* 0x000fe200030004ff */
[----:B------:R-:W-:Y:S02]  /*64c0*/  HADD2.F32 R91, -RZ, R92.H0_H0 ;  /* 0x2000005cff5b7230 */ /* 0x000fe40000004100 */
[C---:B------:R-:W-:Y:S01]  /*64d0*/  FFMA R12, R81.reuse, R89, R12 ;  /* 0x00000059510c7223 */ /* 0x040fe2000000000c */
[----:B------:R-:W-:Y:S01]  /*64e0*/  FFMA R13, R81, R90, R13 ;  /* 0x0000005a510d7223 */ /* 0x000fe2000000000d */
[----:B------:R-:W-:Y:S01]  /*64f0*/  F2FP.SATFINITE.E5M2.F32.PACK_AB_MERGE_C R157, R11, R10, RZ ;  /* 0x0000000a0b9d723e */ /* 0x000fe200048060ff */
[--C-:B------:R-:W-:Y:S01]  /*6500*/  HADD2.F32 R125, -RZ, R126.reuse.H0_H0 ;  /* 0x2000007eff7d7230 */ /* 0x100fe20000004100 */
[----:B------:R-:W-:Y:S01]  /*6510*/  F2FP.F16.E5M2.UNPACK_B R101, R96 ;  /* 0x00000060ff65723e */ /* 0x000fe200020004ff */
[----:B------:R-:W-:Y:S01]  /*6520*/  HADD2.F32 R126, -RZ, R126.H1_H1 ;  /* 0x3000007eff7e7230 */ /* 0x000fe20000004100 */
[----:B------:R-:W-:Y:S01]  /*6530*/  F2FP.SATFINITE.E5M2.F32.PACK_AB_MERGE_C R157, R9, R8, R157 ;  /* 0x00000008099d723e */ /* 0x000fe2000480609d */
[----:B------:R-:W-:Y:S02]  /*6540*/  HADD2.F32 R83, -RZ, R142.H0_H0 ;  /* 0x2000008eff537230 */ /* 0x000fe40000004100 */
[C---:B------:R-:W-:Y:S01]  /*6550*/  FMUL R14, R78.reuse, R14 ;  /* 0x0000000e4e0e7220 */ /* 0x040fe20000400000 */
[----:B------:R-:W-:Y:S02]  /*6560*/  HADD2.F32 R92, -RZ, R92.H1_H1 ;  /* 0x3000005cff5c7230 */ /* 0x000fe40000004100 */
[C---:B------:R-:W-:Y:S01]  /*6570*/  FMUL R15, R78.reuse, R15 ;  /* 0x0000000f4e0f7220 */ /* 0x040fe20000400000 */
[----:B------:R-:W-:Y:S01]  /*6580*/  F2FP.F16.E5M2.UNPACK_B R100, R96.H1 ;  /* 0x00000060ff64723e */ /* 0x000fe200030004ff */
[--C-:B------:R-:W-:Y:S02]  /*6590*/  HADD2.F32 R95, -RZ, R103.reuse.H0_H0 ;  /* 0x20000067ff5f7230 */ /* 0x100fe40000004100 */
[C---:B------:R-:W-:Y:S01]  /*65a0*/  FFMA R14, R81.reuse, R91, R14 ;  /* 0x0000005b510e7223 */ /* 0x040fe2000000000e */
[C---:B------:R-:W-:Y:S01]  /*65b0*/  FFMA R15, R81.reuse, R92, R15 ;  /* 0x0000005c510f7223 */ /* 0x040fe2000000000f */
[C---:B------:R-:W-:Y:S01]  /*65c0*/  FFMA R16, R81.reuse, R93, R16 ;  /* 0x0000005d51107223 */ /* 0x040fe20000000010 */
[----:B------:R-:W-:Y:S01]  /*65d0*/  FFMA R17, R81, R94, R17 ;  /* 0x0000005e51117223 */ /* 0x000fe20000000011 */
[-C--:B------:R-:W-:Y:S01]  /*65e0*/  F2FP.F16.E5M2.UNPACK_B R102, R97.reuse ;  /* 0x00000061ff66723e */ /* 0x080fe200020004ff */
[----:B------:R-:W-:Y:S01]  /*65f0*/  HADD2.F32 R96, -RZ, R103.H1_H1 ;  /* 0x30000067ff607230 */ /* 0x000fe20000004100 */
[----:B------:R-:W-:Y:S01]  /*6600*/  F2FP.SATFINITE.E5M2.F32.PACK_AB_MERGE_C R158, R15, R14, RZ ;  /* 0x0000000e0f9e723e */ /* 0x000fe200048060ff */
[C---:B------:R-:W-:Y:S01]  /*6610*/  FMUL R18, R78.reuse, R18 ;  /* 0x000000124e127220 */ /* 0x040fe20000400000 */
[----:B------:R-:W-:Y:S01]  /*6620*/  F2FP.F16.E5M2.UNPACK_B R104, R97.H1 ;  /* 0x00000061ff68723e */ /* 0x000fe200030004ff */
[--C-:B------:R-:W-:Y:S01]  /*6630*/  HADD2.F32 R97, -RZ, R101.reuse.H0_H0 ;  /* 0x20000065ff617230 */ /* 0x100fe20000004100 */
[----:B------:R-:W-:Y:S01]  /*6640*/  F2FP.SATFINITE.E5M2.F32.PACK_AB_MERGE_C R158, R13, R12, R158 ;  /* 0x0000000c0d9e723e */ /* 0x000fe2000480609e */
[C---:B------:R-:W-:Y:S01]  /*6650*/  FFMA R18, R81.reuse, R95, R18 ;  /* 0x0000005f51127223 */ /* 0x040fe20000000012 */
[----:B------:R-:W-:Y:S01]  /*6660*/  F2FP.F16.E5M2.UNPACK_B R110, R99 ;  /* 0x00000063ff6e723e */ /* 0x000fe200020004ff */
[C---:B------:R-:W-:Y:S01]  /*6670*/  FMUL R19, R78.reuse, R19 ;  /* 0x000000134e137220 */ /* 0x040fe20000400000 */
[----:B------:R-:W-:Y:S01]  /*6680*/  F2FP.F16.E5M2.UNPACK_B R112, R99.H1 ;  /* 0x00000063ff70723e */ /* 0x000fe200030004ff */
[----:B------:R-:W-:Y:S01]  /*6690*/  HADD2.F32 R99, -RZ, R101.H1_H1 ;  /* 0x30000065ff637230 */ /* 0x000fe20000004100 */
[-C--:B------:R-:W-:Y:S01]  /*66a0*/  F2FP.F16.E5M2.UNPACK_B R106, R98.reuse ;  /* 0x00000062ff6a723e */ /* 0x080fe200020004ff */
[----:B------:R-:W-:Y:S01]  /*66b0*/  HADD2.F32 R101, -RZ, R102.H0_H0 ;  /* 0x20000066ff657230 */ /* 0x000fe20000004100 */
[----:B------:R-:W-:Y:S01]  /*66c0*/  F2FP.F16.E5M2.UNPACK_B R108, R98.H1 ;  /* 0x00000062ff6c723e */ /* 0x000fe200030004ff */
[----:B------:R-:W-:Y:S02]  /*66d0*/  HADD2.F32 R98, -RZ, R100.H0_H0 ;  /* 0x20000064ff627230 */ /* 0x000fe40000004100 */
[C---:B------:R-:W-:Y:S01]  /*66e0*/  FFMA R19, R81.reuse, R96, R19 ;  /* 0x0000006051137223 */ /* 0x040fe20000000013 */
[C---:B------:R-:W-:Y:S01]  /*66f0*/  FFMA R0, R81.reuse, R97, R0 ;  /* 0x0000006151007223 */ /* 0x040fe20000000000 */
[----:B------:R-:W-:Y:S01]  /*6700*/  FFMA R2, R81, R99, R2 ;  /* 0x0000006351027223 */ /* 0x000fe20000000002 */
[----:B------:R-:W-:Y:S02]  /*6710*/  HADD2.F32 R102, -RZ, R102.H1_H1 ;  /* 0x30000066ff667230 */ /* 0x000fe40000004100 */
[C---:B------:R-:W-:Y:S01]  /*6720*/  FMUL R3, R78.reuse, R22 ;  /* 0x000000164e037220 */ /* 0x040fe20000400000 */
[----:B------:R-:W-:Y:S01]  /*6730*/  HADD2.F32 R100, -RZ, R100.H1_H1 ;  /* 0x30000064ff647230 */ /* 0x000fe20000004100 */
[----:B------:R-:W-:Y:S01]  /*6740*/  F2FP.SATFINITE.E5M2.F32.PACK_AB_MERGE_C R159, R19, R18, RZ ;  /* 0x00000012139f723e */ /* 0x000fe200048060ff */
[--C-:B------:R-:W-:Y:S02]  /*6750*/  HADD2.F32 R105, -RZ, R106.reuse.H0_H0 ;  /* 0x2000006aff697230 */ /* 0x100fe40000004100 */
[----:B------:R-:W-:Y:S01]  /*6760*/  FFMA R3, R81, R98, R3 ;  /* 0x0000006251037223 */ /* 0x000fe20000000003 */
[----:B------:R-:W-:Y:S01]  /*6770*/  HADD2.F32 R106, -RZ, R106.H1_H1 ;  /* 0x3000006aff6a7230 */ /* 0x000fe20000004100 */
[----:B------:R-:W-:Y:S01]  /*6780*/  F2FP.SATFINITE.E5M2.F32.PACK_AB_MERGE_C R159, R17, R16, R159 ;  /* 0x00000010119f723e */ /* 0x000fe2000480609f */
[----:B------:R-:W-:Y:S02]  /*6790*/  HADD2.F32 R109, -RZ, R110.H0_H0 ;  /* 0x2000006eff6d7230 */ /* 0x000fe40000004100 */
[C---:B------:R-:W-:Y:S01]  /*67a0*/  FMUL R23, R78.reuse, R23 ;  /* 0x000000174e177220 */ /* 0x040fe20000400000 */
[--C-:B------:R-:W-:Y:S02]  /*67b0*/  HADD2.F32 R103, -RZ, R104.reuse.H0_H0 ;  /* 0x20000068ff677230 */ /* 0x100fe40000004100 */
[C---:B------:R-:W-:Y:S01]  /*67c0*/  FMUL R22, R78.reuse, R26 ;  /* 0x0000001a4e167220 */ /* 0x040fe20000400000 */
[----:B------:R-:W-:Y:S01]  /*67d0*/  HADD2.F32 R104, -RZ, R104.H1_H1 ;  /* 0x30000068ff687230 */ /* 0x000fe20000004100 */
[----:B------:R1:W-:Y:S01]  /*67e0*/  STS.128 [R168+UR43+0x2200], R156 ;  /* 0x0022009ca8007988 */ /* 0x0003e20008000c2b */
[C---:B------:R-:W-:Y:S01]  /*67f0*/  FFMA R23, R81.reuse, R100, R23 ;  /* 0x0000006451177223 */ /* 0x040fe20000000017 */
[C---:B------:R-:W-:Y:S01]  /*6800*/  FFMA R20, R81.reuse, R101, R20 ;  /* 0x0000006551147223 */ /* 0x040fe20000000014 */
[C---:B------:R-:W-:Y:S01]  /*6810*/  FFMA R21, R81.reuse, R102, R21 ;  /* 0x0000006651157223 */ /* 0x040fe20000000015 */
[----:B------:R-:W-:Y:S01]  /*6820*/  FFMA R22, R81, R103, R22 ;  /* 0x0000006751167223 */ /* 0x000fe20000000016 */
[----:B------:R-:W-:Y:S01]  /*6830*/  HADD2.F32 R110, -RZ, R110.H1_H1 ;  /* 0x3000006eff6e7230 */ /* 0x000fe20000004100 */
[----:B------:R-:W-:Y:S01]  /*6840*/  F2FP.SATFINITE.E5M2.F32.PACK_AB_MERGE_C R161, R23, R3, RZ ;  /* 0x0000000317a1723e */ /* 0x000fe200048060ff */
[C---:B------:R-:W-:Y:S01]  /*6850*/  FMUL R27, R78.reuse, R27 ;  /* 0x0000001b4e1b7220 */ /* 0x040fe20000400000 */
[--C-:B------:R-:W-:Y:S02]  /*6860*/  HADD2.F32 R107, -RZ, R108.reuse.H0_H0 ;  /* 0x2000006cff6b7230 */ /* 0x100fe40000004100 */
[----:B------:R-:W-:Y:S01]  /*6870*/  FMUL R26, R78, R30 ;  /* 0x0000001e4e1a7220 */ /* 0x000fe20000400000 */
[----:B------:R-:W-:Y:S01]  /*6880*/  HADD2.F32 R108, -RZ, R108.H1_H1 ;  /* 0x3000006cff6c7230 */ /* 0x000fe20000004100 */
[----:B------:R-:W-:Y:S01]  /*6890*/  F2FP.SATFINITE.E5M2.F32.PACK_AB_MERGE_C R160, R2, R0, R161 ;  /* 0x0000000002a0723e */ /* 0x000fe200048060a1 */
[C---:B------:R-:W-:Y:S01]  /*68a0*/  FFMA R27, R81.reuse, R104, R27 ;  /* 0x00000068511b7223 */ /* 0x040fe2000000001b */
[C---:B------:R-:W-:Y:S01]  /*68b0*/  FFMA R24, R81.reuse, R105, R24 ;  /* 0x0000006951187223 */ /* 0x040fe20000000018 */
[C---:B------:R-:W-:Y:S01]  /*68c0*/  FFMA R25, R81.reuse, R106, R25 ;  /* 0x0000006a51197223 */ /* 0x040fe20000000019 */
[----:B------:R-:W-:Y:S01]  /*68d0*/  FFMA R26, R81, R107, R26 ;  /* 0x0000006b511a7223 */ /* 0x000fe2000000001a */
[C---:B------:R-:W-:Y:S01]  /*68e0*/  FMUL R31, R78.reuse, R31 ;  /* 0x0000001f4e1f7220 */ /* 0x040fe20000400000 */
[--C-:B------:R-:W-:Y:S01]  /*68f0*/  HADD2.F32 R111, -RZ, R112.reuse.H0_H0 ;  /* 0x20000070ff6f7230 */ /* 0x100fe20000004100 */
[----:B------:R-:W-:Y:S01]  /*6900*/  F2FP.SATFINITE.E5M2.F32.PACK_AB_MERGE_C R162, R27, R22, RZ ;  /* 0x000000161ba2723e */ /* 0x000fe200048060ff */
[----:B------:R-:W-:Y:S02]  /*6910*/  HADD2.F32 R112, -RZ, R112.H1_H1 ;  /* 0x30000070ff707230 */ /* 0x000fe40000004100 */
[C---:B------:R-:W-:Y:S01]  /*6920*/  FFMA R31, R81.reuse, R108, R31 ;  /* 0x0000006c511f7223 */ /* 0x040fe2000000001f */
[----:B------:R-:W-:Y:S01]  /*6930*/  FFMA R28, R81, R109, R28 ;  /* 0x0000006d511c7223 */ /* 0x000fe2000000001c */
[----:B------:R-:W-:Y:S01]  /*6940*/  F2FP.SATFINITE.E5M2.F32.PACK_AB_MERGE_C R161, R21, R20, R162 ;  /* 0x0000001415a1723e */ /* 0x000fe200048060a2 */
[----:B------:R-:W-:Y:S01]  /*6950*/  FFMA R29, R81, R110, R29 ;  /* 0x0000006e511d7223 */ /* 0x000fe2000000001d */
[C---:B------:R-:W-:Y:S01]  /*6960*/  FMUL R30, R78.reuse, R34 ;  /* 0x000000224e1e7220 */ /* 0x040fe20000400000 */
[----:B------:R-:W-:Y:S01]  /*6970*/  F2FP.SATFINITE.E5M2.F32.PACK_AB_MERGE_C R163, R31, R26, RZ ;  /* 0x0000001a1fa3723e */ /* 0x000fe200048060ff */
[C---:B------:R-:W-:Y:S01]  /*6980*/  FMUL R35, R78.reuse, R35 ;  /* 0x000000234e237220 */ /* 0x040fe20000400000 */
[--C-:B------:R-:W-:Y:S02]  /*6990*/  HADD2.F32 R115, -RZ, R116.reuse.H0_H0 ;  /* 0x20000074ff737230 */ /* 0x100fe40000004100 */
[----:B------:R-:W-:Y:S01]  /*69a0*/  FFMA R30, R81, R111, R30 ;  /* 0x0000006f511e7223 */ /* 0x000fe2000000001e */
[----:B------:R-:W-:Y:S01]  /*69b0*/  F2FP.SATFINITE.E5M2.F32.PACK_AB_MERGE_C R162, R25, R24, R163 ;  /* 0x0000001819a2723e */ /* 0x000fe200048060a3 */
[C---:B------:R-:W-:Y:S01]  /*69c0*/  FFMA R35, R81.reuse, R112, R35 ;  /* 0x0000007051237223 */ /* 0x040fe20000000023 */
[C---:B------:R-:W-:Y:S01]  /*69d0*/  FFMA R32, R81.reuse, R113, R32 ;  /* 0x0000007151207223 */ /* 0x040fe20000000020 */
[----:B------:R-:W-:Y:S01]  /*69e0*/  FFMA R33, R81, R114, R33 ;  /* 0x0000007251217223 */ /* 0x000fe20000000021 */
[----:B------:R-:W-:Y:S02]  /*69f0*/  HADD2.F32 R116, -RZ, R116.H1_H1 ;  /* 0x30000074ff747230 */ /* 0x000fe40000004100 */
        /* <DEDUP_REMOVED lines=9> */
[----:B------:R-:W-:Y:S01]  /*6a90*/  HADD2.F32 R120, -RZ, R120.H1_H1 ;  /* 0x30000078ff787230 */ /* 0x000fe20000004100 */
[----:B------:R1:W-:Y:S01]  /*6aa0*/  STS.128 [R178+0x2010], R160 ;  /* 0x002010a0b2007388 */ /* 0x0003e20000000c00 */
[----:B------:R-:W-:Y:S01]  /*6ab0*/  F2FP.SATFINITE.E5M2.F32.PACK_AB_MERGE_C R184, R39, R34, RZ ;  /* 0x0000002227b8723e */ /* 0x000fe200048060ff */
[C---:B------:R-:W-:Y:S01]  /*6ac0*/  FMUL R38, R78.reuse, R42 ;  /* 0x0000002a4e267220 */ /* 0x040fe20000400000 */
[C---:B------:R-:W-:Y:S01]  /*6ad0*/  FMUL R43, R78.reuse, R43 ;  /* 0x0000002b4e2b7220 */ /* 0x040fe20000400000 */
[--C-:B------:R-:W-:Y:S01]  /*6ae0*/  HADD2.F32 R123, -RZ, R124.reuse.H0_H0 ;  /* 0x2000007cff7b7230 */ /* 0x100fe20000004100 */
[----:B------:R-:W-:Y:S01]  /*6af0*/  F2FP.SATFINITE.E5M2.F32.PACK_AB_MERGE_C R184, R33, R32, R184 ;  /* 0x0000002021b8723e */ /* 0x000fe200048060b8 */
[C---:B------:R-:W-:Y:S01]  /*6b00*/  FFMA R38, R81.reuse, R119, R38 ;  /* 0x0000007751267223 */ /* 0x040fe20000000026 */
        /* <DEDUP_REMOVED lines=12> */
[C---:B------:R-:W-:Y:S01]  /*6bd0*/  FFMA R45, R81.reuse, R126, R45 ;  /* 0x0000007e512d7223 */ /* 0x040fe2000000002d */
[----:B------:R-:W-:Y:S02]  /*6be0*/  HADD2.F32 R128, -RZ, R128.H1_H1 ;  /* 0x30000080ff807230 */ /* 0x000fe40000004100 */
[C---:B------:R-:W-:Y:S01]  /*6bf0*/  FMUL R46, R78.reuse, R50 ;  /* 0x000000324e2e7220 */ /* 0x040fe20000400000 */
[C---:B------:R-:W-:Y:S01]  /*6c00*/  FMUL R51, R78.reuse, R51 ;  /* 0x000000334e337220 */ /* 0x040fe20000400000 */
[--C-:B------:R-:W-:Y:S02]  /*6c10*/  HADD2.F32 R131, -RZ, R132.reuse.H0_H0 ;  /* 0x20000084ff837230 */ /* 0x100fe40000004100 */
[C---:B------:R-:W-:Y:S01]  /*6c20*/  FMUL R50, R78.reuse, R54 ;  /* 0x000000364e327220 */ /* 0x040fe20000400000 */
[C---:B------:R-:W-:Y:S01]  /*6c30*/  FFMA R46, R81.reuse, R127, R46 ;  /* 0x0000007f512e7223 */ /* 0x040fe2000000002e */
[----:B------:R-:W-:Y:S02]  /*6c40*/  HADD2.F32 R132, -RZ, R132.H1_H1 ;  /* 0x30000084ff847230 */ /* 0x000fe40000004100 */
[C---:B------:R-:W-:Y:S01]  /*6c50*/  FFMA R51, R81.reuse, R128, R51 ;  /* 0x0000008051337223 */ /* 0x040fe20000000033 */
[C---:B------:R-:W-:Y:S01]  /*6c60*/  FMUL R55, R78.reuse, R55 ;  /* 0x000000374e377220 */ /* 0x040fe20000400000 */
[C---:B------:R-:W-:Y:S01]  /*6c70*/  FFMA R48, R81.reuse, R129, R48 ;  /* 0x0000008151307223 */ /* 0x040fe20000000030 */
[C---:B------:R-:W-:Y:S01]  /*6c80*/  FFMA R49, R81.reuse, R130, R49 ;  /* 0x0000008251317223 */ /* 0x040fe20000000031 */
[--C-:B------:R-:W-:Y:S02]  /*6c90*/  HADD2.F32 R135, -RZ, R136.reuse.H0_H0 ;  /* 0x20000088ff877230 */ /* 0x100fe40000004100 */
[C---:B------:R-:W-:Y:S01]  /*6ca0*/  FFMA R50, R81.reuse, R131, R50 ;  /* 0x0000008351327223 */ /* 0x040fe20000000032 */
[----:B------:R-:W-:Y:S02]  /*6cb0*/  HADD2.F32 R136, -RZ, R136.H1_H1 ;  /* 0x30000088ff887230 */ /* 0x000fe40000004100 */
[C---:B------:R-:W-:Y:S01]  /*6cc0*/  FMUL R54, R78.reuse, R58 ;  /* 0x0000003a4e367220 */ /* 0x040fe20000400000 */
        /* <DEDUP_REMOVED lines=16> */
[----:B------:R-:W-:Y:S01]  /*6dd0*/  FFMA R63, R81, R140, R63 ;  /* 0x0000008c513f7223 */ /* 0x000fe2000000003f */
[----:B------:R-:W-:Y:S01]  /*6de0*/  FMUL R67, R78, R67 ;  /* 0x000000434e437220 */ /* 0x000fe20000400000 */
[----:B------:R-:W-:Y:S01]  /*6df0*/  F2FP.SATFINITE.E5M2.F32.PACK_AB_MERGE_C R186, R47, R42, RZ ;  /* 0x0000002a2fba723e */ /* 0x000fe200048060ff */
[----:B------:R-:W-:Y:S01]  /*6e00*/  FFMA R60, R81, R83, R60 ;  /* 0x00000053513c7223 */ /* 0x000fe2000000003c */
[----:B------:R-:W-:Y:S01]  /*6e10*/  F2FP.SATFINITE.E5M2.F32.PACK_AB_MERGE_C R187, R51, R46, RZ ;  /* 0x0000002e33bb723e */ /* 0x000fe200048060ff */
[C---:B------:R-:W-:Y:S01]  /*6e20*/  FFMA R61, R81.reuse, R80, R61 ;  /* 0x00000050513d7223 */ /* 0x040fe2000000003d */
[C---:B------:R-:W-:Y:S01]  /*6e30*/  FFMA R62, R81.reuse, R85, R62 ;  /* 0x00000055513e7223 */ /* 0x040fe2000000003e */
[----:B------:R-:W-:Y:S01]  /*6e40*/  FFMA R67, R81, R82, R67 ;  /* 0x0000005251437223 */ /* 0x000fe20000000043 */
[----:B------:R-:W-:Y:S02]  /*6e50*/  F2FP.SATFINITE.E5M2.F32.PACK_AB_MERGE_C R186, R41, R40, R186 ;  /* 0x0000002829ba723e */ /* 0x000fe400048060ba */
[----:B------:R-:W-:Y:S02]  /*6e60*/  F2FP.SATFINITE.E5M2.F32.PACK_AB_MERGE_C R187, R45, R44, R187 ;  /* 0x0000002c2dbb723e */ /* 0x000fe400048060bb */
[----:B------:R-:W-:Y:S02]  /*6e70*/  F2FP.SATFINITE.E5M2.F32.PACK_AB_MERGE_C R188, R55, R50, RZ ;  /* 0x0000003237bc723e */ /* 0x000fe400048060ff */
[----:B------:R-:W-:Y:S01]  /*6e80*/  F2FP.SATFINITE.E5M2.F32.PACK_AB_MERGE_C R189, R59, R54, RZ ;  /* 0x000000363bbd723e */ /* 0x000fe200048060ff */
[----:B------:R1:W-:Y:S01]  /*6e90*/  STS.128 [R177+0x2020], R184 ;  /* 0x002020b8b1007388 */ /* 0x0003e20000000c00 */
[----:B------:R-:W-:Y:S02]  /*6ea0*/  F2FP.SATFINITE.E5M2.F32.PACK_AB_MERGE_C R190, R63, R58, RZ ;  /* 0x0000003a3fbe723e */ /* 0x000fe400048060ff */
[----:B------:R-:W-:Y:S02]  /*6eb0*/  F2FP.SATFINITE.E5M2.F32.PACK_AB_MERGE_C R182, R67, R62, RZ ;  /* 0x0000003e43b6723e */ /* 0x000fe400048060ff */
[----:B------:R-:W-:Y:S02]  /*6ec0*/  F2FP.SATFINITE.E5M2.F32.PACK_AB_MERGE_C R188, R49, R48, R188 ;  /* 0x0000003031bc723e */ /* 0x000fe400048060bc */
[----:B------:R-:W-:Y:S02]  /*6ed0*/  F2FP.SATFINITE.E5M2.F32.PACK_AB_MERGE_C R189, R53, R52, R189 ;  /* 0x0000003435bd723e */ /* 0x000fe400048060bd */
[----:B------:R-:W-:Y:S02]  /*6ee0*/  F2FP.SATFINITE.E5M2.F32.PACK_AB_MERGE_C R190, R57, R56, R190 ;  /* 0x0000003839be723e */ /* 0x000fe400048060be */
[----:B------:R-:W-:Y:S02]  /*6ef0*/  F2FP.SATFINITE.E5M2.F32.PACK_AB_MERGE_C R191, R61, R60, R182 ;  /* 0x0000003c3dbf723e */ /* 0x000fe400048060b6 */
[----:B------:R-:W-:Y:S03]  /*6f00*/  IADD3 R76, PT, PT, R76, 0x1, RZ ;  /* 0x000000014c4c7810 */ /* 0x000fe60007ffe0ff */
[----:B------:R1:W-:Y:S01]  /*6f10*/  STS.128 [R176+0x2030], R188 ;  /* 0x002030bcb0007388 */ /* 0x0003e20000000c00 */
[----:B------:R-:W-:Y:S01]  /*6f20*/  @!PT LDS RZ, [RZ] ;  /* 0x00000000fffff984 */ /* 0x000fe20000000800 */
[----:B------:R-:W-:Y:S01]  /*6f30*/  @!PT LDS RZ, [RZ] ;  /* 0x00000000fffff984 */ /* 0x000fe20000000800 */
[----:B------:R-:W-:Y:S01]  /*6f40*/  @!PT LDS RZ, [RZ] ;  /* 0x00000000fffff984 */ /* 0x000fe20000000800 */
[----:B------:R-:W-:Y:S01]  /*6f50*/  @!PT LDS RZ, [RZ] ;  /* 0x00000000fffff984 */ /* 0x000fe20000000800 */
[----:B------:R3:W-:Y:S07]  /*6f60*/  MEMBAR.ALL.CTA ;  /* 0x0000000000007992 */ /* 0x0007ee0000008000 */
[----:B---3--:R-:W3:Y:S02]  /*6f70*/  FENCE.VIEW.ASYNC.S ;  /* 0x00000000000073c6 */ /* 0x008ee40000000000 */
[----:B---3--:R-:W-:Y:S06]  /*6f80*/  BAR.SYNC.DEFER_BLOCKING 0x1, 0x80 ;  /* 0x0042000000007b1d */ /* 0x008fec0000010000 */
[----:B------:R-:W-:Y:S05]  /*6f90*/  @P0 BRA `(.L_x_107) ;  /* 0x0000000000340947 */ /* 0x000fea0003800000 */
[----:B------:R-:W-:Y:S01]  /*6fa0*/  UIADD3 UR12, UPT, UPT, UR43, 0x2200, URZ ;  /* 0x000022002b0c7890 */ /* 0x000fe2000fffe0ff */
[----:B------:R-:W-:Y:S01]  /*6fb0*/  R2UR UR9, R155 ;  /* 0x000000009b0972ca */ /* 0x000fe200000e0000 */
[----:B------:R-:W-:Y:S01]  /*6fc0*/  UIADD3 UR10, UP0, UPT, UR46, 0x680, URZ ;  /* 0x000006802e0a7890 */ /* 0x000fe2000ff1e0ff */
[----:B------:R-:W-:Y:S01]  /*6fd0*/  R2UR UR8, R165 ;  /* 0x00000000a50872ca */ /* 0x000fe200000e0000 */
[----:B------:R-:W-:Y:S02]  /*6fe0*/  UMOV UR7, UR36 ;  /* 0x0000002400077c82 */ /* 0x000fe40008000000 */
[----:B------:R-:W-:Y:S01]  /*6ff0*/  IMAD.U32 R179, RZ, RZ, UR12 ;  /* 0x0000000cffb37e24 */ /* 0x000fe2000f8e00ff */
[----:B------:R-:W-:Y:S04]  /*7000*/  UIADD3.X UR11, UPT, UPT, URZ, UR47, URZ, UP0, !UPT ;  /* 0x0000002fff0b7290 */ /* 0x000fe800087fe4ff */
[----:B------:R-:W-:Y:S03]  /*7010*/  R2UR UR4, R179 ;  /* 0x00000000b30472ca */ /* 0x000fe600000e0000 */
[----:B------:R-:W-:Y:S02]  /*7020*/  USHF.L.U32 UR5, UR9, 0x6, URZ ;  /* 0x0000000609057899 */ /* 0x000fe400080006ff */
[----:B------:R-:W-:Y:S09]  /*7030*/  USHF.L.U32 UR6, UR8, 0x7, URZ ;  /* 0x0000000708067899 */ /* 0x000ff200080006ff */
[----:B------:R3:W-:Y:S01]  /*7040*/  UTMASTG.3D [UR4], [UR10] ;  /* 0x000000040a0073b5 */ /* 0x0007e20008010000 */
[----:B------:R0:W-:Y:S01]  /*7050*/  UTMACMDFLUSH ;  /* 0x00000000000079b7 */ /* 0x0001e20000000000 */
[----:B---3--:R-:W-:Y:S04]  /*7060*/  DEPBAR.LE SB0, 0x0 ;  /* 0x000080000000791a */ /* 0x008fe80000000000 */
.L_x_107:
[----:B------:R-:W-:Y:S05]  /*7070*/  BSYNC.RECONVERGENT B0 ;  /* 0x0000000000007941 */ /* 0x000fea0003800200 */
.L_x_106:
[----:B------:R-:W-:Y:S01]  /*7080*/  BAR.SYNC.DEFER_BLOCKING 0x1, 0x80 ;  /* 0x0042000000007b1d */ /* 0x000fe20000010000 */
[----:B------:R-:W-:Y:S01]  /*7090*/  ISETP.NE.AND P2, PT, R180, RZ, PT ;  /* 0x000000ffb400720c */ /* 0x000fe20003f45270 */
[----:B------:R-:W-:Y:S01]  /*70a0*/  IMAD.IADD R155, R75, 0x1, R143 ;  /* 0x000000014b9b7824 */ /* 0x000fe200078e028f */
[----:B------:R-:W-:Y:S01]  /*70b0*/  ISETP.NE.AND P0, PT, R181, 0x2, PT ;  /* 0x00000002b500780c */ /* 0x000fe20003f05270 */
[----:B------:R-:W-:Y:S01]  /*70c0*/  IMAD.IADD R165, R77, 0x1, R154 ;  /* 0x000000014da57824 */ /* 0x000fe200078e029a */
[----:B------:R-:W-:Y:S02]  /*70d0*/  ISETP.NE.AND P1, PT, R76, 0x4, PT ;  /* 0x000000044c00780c */ /* 0x000fe40003f25270 */
[----:B------:R-:W-:Y:S02]  /*70e0*/  SEL R3, RZ, 0x1, P0 ;  /* 0x00000001ff037807 */ /* 0x000fe40000000000 */
[----:B------:R-:W-:Y:S02]  /*70f0*/  SEL R0, RZ, 0x1, P1 ;  /* 0x00000001ff007807 */ /* 0x000fe40000800000 */
[----:B------:R-:W-:Y:S02]  /*7100*/  LOP3.LUT R174, R174, R3, RZ, 0x3c, !PT ;  /* 0x00000003aeae7212 */ /* 0x000fe400078e3cff */
[----:B------:R-:W-:Y:S02]  /*7110*/  LOP3.LUT R175, R175, R0, RZ, 0x3c, !PT ;  /* 0x00000000afaf7212 */ /* 0x000fe400078e3cff */
[----:B------:R-:W-:Y:S02]  /*7120*/  @P2 R2UR UR36, R171 ;  /* 0x00000000ab2422ca */ /* 0x000fe400000e0000 */
[----:B------:R-:W-:Y:S02]  /*7130*/  SEL R181, R181, RZ, P0 ;  /* 0x000000ffb5b57207 */ /* 0x000fe40000000000 */
[----:B------:R-:W-:Y:S01]  /*7140*/  SEL R76, R76, RZ, P1 ;  /* 0x000000ff4c4c7207 */ /* 0x000fe20000800000 */
[----:B------:R-:W-:Y:S10]  /*7150*/  @P2 BRA `(.L_x_108) ;  /* 0xffffffdc00702947 */ /* 0x000ff4000383ffff */
[----:B------:R-:W-:Y:S05]  /*7160*/  EXIT ;  /* 0x000000000000794d */ /* 0x000fea0003800000 */
.L_x_20:
[----:B--2---:R2:W1:Y:S02]  /*7170*/  SYNCS.PHASECHK.TRANS64.TRYWAIT P0, [R3+URZ+0x1a0], R2 ;  /* 0x0001a002030075a7 */ /* 0x00446400080011ff */
[----:B-1----:R-:W-:Y:S05]  /*7180*/  @!P0 NANOSLEEP.SYNCS 0x989680 ;  /* 0x009896800000895d */ /* 0x002fea0003900000 */
[----:B------:R-:W1:Y:S02]  /*7190*/  @!P0 SYNCS.PHASECHK.TRANS64 P0, [R3+URZ+0x1a0], R2 ;  /* 0x0001a002030085a7 */ /* 0x000e6400080010ff */
[----:B-1----:R-:W-:Y:S05]  /*71a0*/  @!P0 BRA `(.L_x_20) ;  /* 0xfffffffc00f08947 */ /* 0x002fea000383ffff */
[----:B------:R-:W-:Y:S05]  /*71b0*/  BRA `(.L_x_109) ;  /* 0xffffffa400647947 */ /* 0x000fea000383ffff */
.L_x_23:
[----:B-1----:R-:W-:-:S07]  /*71c0*/  MOV R2, UR33 ;  /* 0x0000002100027c02 */ /* 0x002fce0008000f00 */
.L_x_110:
[----:B-1----:R1:W2:Y:S02]  /*71d0*/  SYNCS.PHASECHK.TRANS64.TRYWAIT P0, [R2+URZ+0x88], R5 ;  /* 0x00008805020075a7 */ /* 0x0022a400080011ff */
[----:B--2---:R-:W-:Y:S05]  /*71e0*/  @!P0 NANOSLEEP.SYNCS 0x989680 ;  /* 0x009896800000895d */ /* 0x004fea0003900000 */
[----:B------:R-:W2:Y:S02]  /*71f0*/  @!P0 SYNCS.PHASECHK.TRANS64 P0, [R2+URZ+0x88], R5 ;  /* 0x00008805020085a7 */ /* 0x000ea400080010ff */
[----:B--2---:R-:W-:Y:S05]  /*7200*/  @!P0 BRA `(.L_x_110) ;  /* 0xfffffffc00f08947 */ /* 0x004fea000383ffff */
[----:B------:R-:W-:Y:S05]  /*7210*/  BRA `(.L_x_22) ;  /* 0xffffffa400b47947 */ /* 0x000fea000383ffff */
.L_x_29:
[----:B-1----:R-:W-:-:S07]  /*7220*/  MOV R2, UR17 ;  /* 0x0000001100027c02 */ /* 0x002fce0008000f00 */
.L_x_111:
[----:B-1----:R1:W2:Y:S02]  /*7230*/  SYNCS.PHASECHK.TRANS64.TRYWAIT P0, [R2+URZ+0x88], R5 ;  /* 0x00008805020075a7 */ /* 0x0022a400080011ff */
[----:B--2---:R-:W-:Y:S05]  /*7240*/  @!P0 NANOSLEEP.SYNCS 0x989680 ;  /* 0x009896800000895d */ /* 0x004fea0003900000 */
[----:B------:R-:W2:Y:S02]  /*7250*/  @!P0 SYNCS.PHASECHK.TRANS64 P0, [R2+URZ+0x88], R5 ;  /* 0x00008805020085a7 */ /* 0x000ea400080010ff */
[----:B--2---:R-:W-:Y:S05]  /*7260*/  @!P0 BRA `(.L_x_111) ;  /* 0xfffffffc00f08947 */ /* 0x004fea000383ffff */
[----:B------:R-:W-:Y:S05]  /*7270*/  BRA `(.L_x_28) ;  /* 0xffffffa8005c7947 */ /* 0x000fea000383ffff */
.L_x_33:
[----:B-1----:R1:W2:Y:S02]  /*7280*/  SYNCS.PHASECHK.TRANS64.TRYWAIT P0, [R2+URZ+0x130], R3 ;  /* 0x00013003020075a7 */ /* 0x0022a400080011ff */
[----:B--2---:R-:W-:Y:S05]  /*7290*/  @!P0 NANOSLEEP.SYNCS 0x989680 ;  /* 0x009896800000895d */ /* 0x004fea0003900000 */
[----:B------:R-:W2:Y:S02]  /*72a0*/  @!P0 SYNCS.PHASECHK.TRANS64 P0, [R2+URZ+0x130], R3 ;  /* 0x00013003020085a7 */ /* 0x000ea400080010ff */
[----:B--2---:R-:W-:Y:S05]  /*72b0*/  @!P0 BRA `(.L_x_33) ;  /* 0xfffffffc00f08947 */ /* 0x004fea000383ffff */
[----:B------:R-:W-:Y:S05]  /*72c0*/  BRA `(.L_x_112) ;  /* 0xffffffa800ec7947 */ /* 0x000fea000383ffff */
.L_x_37:
[----:B----4-:R-:W-:-:S07]  /*72d0*/  MOV R0, UR5 ;  /* 0x0000000500007c02 */ /* 0x010fce0008000f00 */
.L_x_113:
[----:B-1----:R1:W2:Y:S02]  /*72e0*/  SYNCS.PHASECHK.TRANS64.TRYWAIT P0, [R0+URZ], R3 ;  /* 0x00000003000075a7 */ /* 0x0022a400080011ff */
[----:B--2---:R-:W-:Y:S05]  /*72f0*/  @!P0 NANOSLEEP.SYNCS 0x989680 ;  /* 0x009896800000895d */ /* 0x004fea0003900000 */
[----:B------:R-:W2:Y:S02]  /*7300*/  @!P0 SYNCS.PHASECHK.TRANS64 P0, [R0+URZ], R3 ;  /* 0x00000003000085a7 */ /* 0x000ea400080010ff */
[----:B--2---:R-:W-:Y:S05]  /*7310*/  @!P0 BRA `(.L_x_113) ;  /* 0xfffffffc00f08947 */ /* 0x004fea000383ffff */
[----:B------:R-:W-:Y:S05]  /*7320*/  BRA `(.L_x_114) ;  /* 0xffffffb0005c7947 */ /* 0x000fea000383ffff */
.L_x_38:
[----:B----4-:R-:W-:-:S07]  /*7330*/  MOV R0, UR5 ;  /* 0x0000000500007c02 */ /* 0x010fce0008000f00 */
.L_x_115:
[----:B-1----:R1:W2:Y:S02]  /*7340*/  SYNCS.PHASECHK.TRANS64.TRYWAIT P0, [R0+URZ], R3 ;  /* 0x00000003000075a7 */ /* 0x0022a400080011ff */
[----:B--2---:R-:W-:Y:S05]  /*7350*/  @!P0 NANOSLEEP.SYNCS 0x989680 ;  /* 0x009896800000895d */ /* 0x004fea0003900000 */
[----:B------:R-:W2:Y:S02]  /*7360*/  @!P0 SYNCS.PHASECHK.TRANS64 P0, [R0+URZ], R3 ;  /* 0x00000003000085a7 */ /* 0x000ea400080010ff */
[----:B--2---:R-:W-:Y:S05]  /*7370*/  @!P0 BRA `(.L_x_115) ;  /* 0xfffffffc00f08947 */ /* 0x004fea000383ffff */
[----:B------:R-:W-:Y:S05]  /*7380*/  BRA `(.L_x_116) ;  /* 0xffffffb000687947 */ /* 0x000fea000383ffff */
.L_x_39:
[----:B----4-:R-:W-:-:S07]  /*7390*/  MOV R0, UR5 ;  /* 0x0000000500007c02 */ /* 0x010fce0008000f00 */
.L_x_117:
[----:B-1----:R1:W2:Y:S02]  /*73a0*/  SYNCS.PHASECHK.TRANS64.TRYWAIT P0, [R0+URZ], R3 ;  /* 0x00000003000075a7 */ /* 0x0022a400080011ff */
[----:B--2---:R-:W-:Y:S05]  /*73b0*/  @!P0 NANOSLEEP.SYNCS 0x989680 ;  /* 0x009896800000895d */ /* 0x004fea0003900000 */
[----:B------:R-:W2:Y:S02]  /*73c0*/  @!P0 SYNCS.PHASECHK.TRANS64 P0, [R0+URZ], R3 ;  /* 0x00000003000085a7 */ /* 0x000ea400080010ff */
[----:B--2---:R-:W-:Y:S05]  /*73d0*/  @!P0 BRA `(.L_x_117) ;  /* 0xfffffffc00f08947 */ /* 0x004fea000383ffff */
[----:B------:R-:W-:Y:S05]  /*73e0*/  BRA `(.L_x_118) ;  /* 0xffffffb000747947 */ /* 0x000fea000383ffff */
.L_x_40:
[----:B----4-:R-:W-:-:S07]  /*73f0*/  MOV R0, UR5 ;  /* 0x0000000500007c02 */ /* 0x010fce0008000f00 */
.L_x_119:
[----:B-1----:R1:W2:Y:S02]  /*7400*/  SYNCS.PHASECHK.TRANS64.TRYWAIT P0, [R0+URZ], R3 ;  /* 0x00000003000075a7 */ /* 0x0022a400080011ff */
[----:B--2---:R-:W-:Y:S05]  /*7410*/  @!P0 NANOSLEEP.SYNCS 0x989680 ;  /* 0x009896800000895d */ /* 0x004fea0003900000 */
[----:B------:R-:W2:Y:S02]  /*7420*/  @!P0 SYNCS.PHASECHK.TRANS64 P0, [R0+URZ], R3 ;  /* 0x00000003000085a7 */ /* 0x000ea400080010ff */
[----:B--2---:R-:W-:Y:S05]  /*7430*/  @!P0 BRA `(.L_x_119) ;  /* 0xfffffffc00f08947 */ /* 0x004fea000383ffff */
[----:B------:R-:W-:Y:S05]  /*7440*/  BRA `(.L_x_120) ;  /* 0xffffffb000807947 */ /* 0x000fea000383ffff */
.L_x_41:
[----:B----4-:R-:W-:-:S07]  /*7450*/  MOV R0, UR5 ;  /* 0x0000000500007c02 */ /* 0x010fce0008000f00 */
.L_x_121:
[----:B-1----:R1:W2:Y:S02]  /*7460*/  SYNCS.PHASECHK.TRANS64.TRYWAIT P0, [R0+URZ], R3 ;  /* 0x00000003000075a7 */ /* 0x0022a400080011ff */
[----:B--2---:R-:W-:Y:S05]  /*7470*/  @!P0 NANOSLEEP.SYNCS 0x989680 ;  /* 0x009896800000895d */ /* 0x004fea0003900000 */
[----:B------:R-:W2:Y:S02]  /*7480*/  @!P0 SYNCS.PHASECHK.TRANS64 P0, [R0+URZ], R3 ;  /* 0x00000003000085a7 */ /* 0x000ea400080010ff */
[----:B--2---:R-:W-:Y:S05]  /*7490*/  @!P0 BRA `(.L_x_121) ;  /* 0xfffffffc00f08947 */ /* 0x004fea000383ffff */
[----:B------:R-:W-:Y:S05]  /*74a0*/  BRA `(.L_x_122) ;  /* 0xffffffb0008c7947 */ /* 0x000fea000383ffff */
.L_x_42:
[----:B----4-:R-:W-:-:S07]  /*74b0*/  MOV R0, UR5 ;  /* 0x0000000500007c02 */ /* 0x010fce0008000f00 */
.L_x_123:
[----:B-1----:R1:W2:Y:S02]  /*74c0*/  SYNCS.PHASECHK.TRANS64.TRYWAIT P0, [R0+URZ], R3 ;  /* 0x00000003000075a7 */ /* 0x0022a400080011ff */
[----:B--2---:R-:W-:Y:S05]  /*74d0*/  @!P0 NANOSLEEP.SYNCS 0x989680 ;  /* 0x009896800000895d */ /* 0x004fea0003900000 */
[----:B------:R-:W2:Y:S02]  /*74e0*/  @!P0 SYNCS.PHASECHK.TRANS64 P0, [R0+URZ], R3 ;  /* 0x00000003000085a7 */ /* 0x000ea400080010ff */
[----:B--2---:R-:W-:Y:S05]  /*74f0*/  @!P0 BRA `(.L_x_123) ;  /* 0xfffffffc00f08947 */ /* 0x004fea000383ffff */
[----:B------:R-:W-:Y:S05]  /*7500*/  BRA `(.L_x_124) ;  /* 0xffffffb000987947 */ /* 0x000fea000383ffff */
.L_x_43:
[----:B----4-:R-:W-:-:S07]  /*7510*/  MOV R0, UR5 ;  /* 0x0000000500007c02 */ /* 0x010fce0008000f00 */
.L_x_125:
[----:B-1----:R1:W2:Y:S02]  /*7520*/  SYNCS.PHASECHK.TRANS64.TRYWAIT P0, [R0+URZ], R3 ;  /* 0x00000003000075a7 */ /* 0x0022a400080011ff */
[----:B--2---:R-:W-:Y:S05]  /*7530*/  @!P0 NANOSLEEP.SYNCS 0x989680 ;  /* 0x009896800000895d */ /* 0x004fea0003900000 */
[----:B------:R-:W2:Y:S02]  /*7540*/  @!P0 SYNCS.PHASECHK.TRANS64 P0, [R0+URZ], R3 ;  /* 0x00000003000085a7 */ /* 0x000ea400080010ff */
[----:B--2---:R-:W-:Y:S05]  /*7550*/  @!P0 BRA `(.L_x_125) ;  /* 0xfffffffc00f08947 */ /* 0x004fea000383ffff */
[----:B------:R-:W-:Y:S05]  /*7560*/  BRA `(.L_x_126) ;  /* 0xffffffb000a47947 */ /* 0x000fea000383ffff */
.L_x_44:
[----:B----4-:R-:W-:-:S07]  /*7570*/  MOV R0, UR5 ;  /* 0x0000000500007c02 */ /* 0x010fce0008000f00 */
.L_x_127:
[----:B-1----:R1:W2:Y:S02]  /*7580*/  SYNCS.PHASECHK.TRANS64.TRYWAIT P0, [R0+URZ], R3 ;  /* 0x00000003000075a7 */ /* 0x0022a400080011ff */
[----:B--2---:R-:W-:Y:S05]  /*7590*/  @!P0 NANOSLEEP.SYNCS 0x989680 ;  /* 0x009896800000895d */ /* 0x004fea0003900000 */
[----:B------:R-:W2:Y:S02]  /*75a0*/  @!P0 SYNCS.PHASECHK.TRANS64 P0, [R0+URZ], R3 ;  /* 0x00000003000085a7 */ /* 0x000ea400080010ff */
[----:B--2---:R-:W-:Y:S05]  /*75b0*/  @!P0 BRA `(.L_x_127) ;  /* 0xfffffffc00f08947 */ /* 0x004fea000383ffff */
[----:B------:R-:W-:Y:S05]  /*75c0*/  BRA `(.L_x_128) ;  /* 0xffffffb000b07947 */ /* 0x000fea000383ffff */
.L_x_45:
[----:B----4-:R-:W-:-:S07]  /*75d0*/  MOV R0, UR5 ;  /* 0x0000000500007c02 */ /* 0x010fce0008000f00 */
.L_x_129:
[----:B-1----:R1:W2:Y:S02]  /*75e0*/  SYNCS.PHASECHK.TRANS64.TRYWAIT P0, [R0+URZ], R3 ;  /* 0x00000003000075a7 */ /* 0x0022a400080011ff */
[----:B--2---:R-:W-:Y:S05]  /*75f0*/  @!P0 NANOSLEEP.SYNCS 0x989680 ;  /* 0x009896800000895d */ /* 0x004fea0003900000 */
[----:B------:R-:W2:Y:S02]  /*7600*/  @!P0 SYNCS.PHASECHK.TRANS64 P0, [R0+URZ], R3 ;  /* 0x00000003000085a7 */ /* 0x000ea400080010ff */
[----:B--2---:R-:W-:Y:S05]  /*7610*/  @!P0 BRA `(.L_x_129) ;  /* 0xfffffffc00f08947 */ /* 0x004fea000383ffff */
[----:B------:R-:W-:Y:S05]  /*7620*/  BRA `(.L_x_130) ;  /* 0xffffffb000bc7947 */ /* 0x000fea000383ffff */
.L_x_46:
[----:B----4-:R-:W-:-:S07]  /*7630*/  MOV R0, UR5 ;  /* 0x0000000500007c02 */ /* 0x010fce0008000f00 */
.L_x_131:
[----:B-1----:R1:W2:Y:S02]  /*7640*/  SYNCS.PHASECHK.TRANS64.TRYWAIT P0, [R0+URZ], R3 ;  /* 0x00000003000075a7 */ /* 0x0022a400080011ff */
[----:B--2---:R-:W-:Y:S05]  /*7650*/  @!P0 NANOSLEEP.SYNCS 0x989680 ;  /* 0x009896800000895d */ /* 0x004fea0003900000 */
[----:B------:R-:W2:Y:S02]  /*7660*/  @!P0 SYNCS.PHASECHK.TRANS64 P0, [R0+URZ], R3 ;  /* 0x00000003000085a7 */ /* 0x000ea400080010ff */
[----:B--2---:R-:W-:Y:S05]  /*7670*/  @!P0 BRA `(.L_x_131) ;  /* 0xfffffffc00f08947 */ /* 0x004fea000383ffff */
[----:B------:R-:W-:Y:S05]  /*7680*/  BRA `(.L_x_132) ;  /* 0xffffffb000c87947 */ /* 0x000fea000383ffff */
.L_x_47:
[----:B----4-:R-:W-:-:S07]  /*7690*/  MOV R0, UR5 ;  /* 0x0000000500007c02 */ /* 0x010fce0008000f00 */
.L_x_133:
[----:B-1----:R1:W2:Y:S02]  /*76a0*/  SYNCS.PHASECHK.TRANS64.TRYWAIT P0, [R0+URZ], R3 ;  /* 0x00000003000075a7 */ /* 0x0022a400080011ff */
[----:B--2---:R-:W-:Y:S05]  /*76b0*/  @!P0 NANOSLEEP.SYNCS 0x989680 ;  /* 0x009896800000895d */ /* 0x004fea0003900000 */
[----:B------:R-:W2:Y:S02]  /*76c0*/  @!P0 SYNCS.PHASECHK.TRANS64 P0, [R0+URZ], R3 ;  /* 0x00000003000085a7 */ /* 0x000ea400080010ff */
[----:B--2---:R-:W-:Y:S05]  /*76d0*/  @!P0 BRA `(.L_x_133) ;  /* 0xfffffffc00f08947 */ /* 0x004fea000383ffff */
[----:B------:R-:W-:Y:S05]  /*76e0*/  BRA `(.L_x_134) ;  /* 0xffffffb000d47947 */ /* 0x000fea000383ffff */
.L_x_48:
[----:B----4-:R-:W-:-:S07]  /*76f0*/  MOV R0, UR5 ;  /* 0x0000000500007c02 */ /* 0x010fce0008000f00 */
.L_x_135:
[----:B-1----:R1:W2:Y:S02]  /*7700*/  SYNCS.PHASECHK.TRANS64.TRYWAIT P0, [R0+URZ], R3 ;  /* 0x00000003000075a7 */ /* 0x0022a400080011ff */
[----:B--2---:R-:W-:Y:S05]  /*7710*/  @!P0 NANOSLEEP.SYNCS 0x989680 ;  /* 0x009896800000895d */ /* 0x004fea0003900000 */
[----:B------:R-:W2:Y:S02]  /*7720*/  @!P0 SYNCS.PHASECHK.TRANS64 P0, [R0+URZ], R3 ;  /* 0x00000003000085a7 */ /* 0x000ea400080010ff */
[----:B--2---:R-:W-:Y:S05]  /*7730*/  @!P0 BRA `(.L_x_135) ;  /* 0xfffffffc00f08947 */ /* 0x004fea000383ffff */
[----:B------:R-:W-:Y:S05]  /*7740*/  BRA `(.L_x_136) ;  /* 0xffffffb000e07947 */ /* 0x000fea000383ffff */
.L_x_49:
[----:B----4-:R-:W-:-:S07]  /*7750*/  MOV R0, UR5 ;  /* 0x0000000500007c02 */ /* 0x010fce0008000f00 */
.L_x_137:
[----:B-1----:R1:W2:Y:S02]  /*7760*/  SYNCS.PHASECHK.TRANS64.TRYWAIT P0, [R0+URZ], R3 ;  /* 0x00000003000075a7 */ /* 0x0022a400080011ff */
[----:B--2---:R-:W-:Y:S05]  /*7770*/  @!P0 NANOSLEEP.SYNCS 0x989680 ;  /* 0x009896800000895d */ /* 0x004fea0003900000 */
[----:B------:R-:W2:Y:S02]  /*7780*/  @!P0 SYNCS.PHASECHK.TRANS64 P0, [R0+URZ], R3 ;  /* 0x00000003000085a7 */ /* 0x000ea400080010ff */
[----:B--2---:R-:W-:Y:S05]  /*7790*/  @!P0 BRA `(.L_x_137) ;  /* 0xfffffffc00f08947 */ /* 0x004fea000383ffff */
[----:B------:R-:W-:Y:S05]  /*77a0*/  BRA `(.L_x_138) ;  /* 0xffffffb000ec7947 */ /* 0x000fea000383ffff */
.L_x_50:
[----:B----4-:R-:W-:-:S07]  /*77b0*/  MOV R0, UR5 ;  /* 0x0000000500007c02 */ /* 0x010fce0008000f00 */
.L_x_139:
[----:B-1----:R1:W2:Y:S02]  /*77c0*/  SYNCS.PHASECHK.TRANS64.TRYWAIT P0, [R0+URZ], R3 ;  /* 0x00000003000075a7 */ /* 0x0022a400080011ff */
[----:B--2---:R-:W-:Y:S05]  /*77d0*/  @!P0 NANOSLEEP.SYNCS 0x989680 ;  /* 0x009896800000895d */ /* 0x004fea0003900000 */
[----:B------:R-:W2:Y:S02]  /*77e0*/  @!P0 SYNCS.PHASECHK.TRANS64 P0, [R0+URZ], R3 ;  /* 0x00000003000085a7 */ /* 0x000ea400080010ff */
[----:B--2---:R-:W-:Y:S05]  /*77f0*/  @!P0 BRA `(.L_x_139) ;  /* 0xfffffffc00f08947 */ /* 0x004fea000383ffff */
[----:B------:R-:W-:Y:S05]  /*7800*/  BRA `(.L_x_140) ;  /* 0xffffffb000f87947 */ /* 0x000fea000383ffff */
.L_x_51:
[----:B----4-:R-:W-:-:S07]  /*7810*/  MOV R0, UR5 ;  /* 0x0000000500007c02 */ /* 0x010fce0008000f00 */
.L_x_141:
[----:B-1----:R1:W2:Y:S02]  /*7820*/  SYNCS.PHASECHK.TRANS64.TRYWAIT P0, [R0+URZ], R3 ;  /* 0x00000003000075a7 */ /* 0x0022a400080011ff */
[----:B--2---:R-:W-:Y:S05]  /*7830*/  @!P0 NANOSLEEP.SYNCS 0x989680 ;  /* 0x009896800000895d */ /* 0x004fea0003900000 */
[----:B------:R-:W2:Y:S02]  /*7840*/  @!P0 SYNCS.PHASECHK.TRANS64 P0, [R0+URZ], R3 ;  /* 0x00000003000085a7 */ /* 0x000ea400080010ff */
[----:B--2---:R-:W-:Y:S05]  /*7850*/  @!P0 BRA `(.L_x_141) ;  /* 0xfffffffc00f08947 */ /* 0x004fea000383ffff */
[----:B------:R-:W-:Y:S05]  /*7860*/  BRA `(.L_x_142) ;  /* 0xffffffb400047947 */ /* 0x000fea000383ffff */
.L_x_52:
[----:B----4-:R-:W-:-:S07]  /*7870*/  MOV R0, UR5 ;  /* 0x0000000500007c02 */ /* 0x010fce0008000f00 */
.L_x_143:
[----:B-1----:R1:W2:Y:S02]  /*7880*/  SYNCS.PHASECHK.TRANS64.TRYWAIT P0, [R0+URZ], R3 ;  /* 0x00000003000075a7 */ /* 0x0022a400080011ff */
[----:B--2---:R-:W-:Y:S05]  /*7890*/  @!P0 NANOSLEEP.SYNCS 0x989680 ;  /* 0x009896800000895d */ /* 0x004fea0003900000 */
[----:B------:R-:W2:Y:S02]  /*78a0*/  @!P0 SYNCS.PHASECHK.TRANS64 P0, [R0+URZ], R3 ;  /* 0x00000003000085a7 */ /* 0x000ea400080010ff */
[----:B--2---:R-:W-:Y:S05]  /*78b0*/  @!P0 BRA `(.L_x_143) ;  /* 0xfffffffc00f08947 */ /* 0x004fea000383ffff */
[----:B------:R-:W-:Y:S05]  /*78c0*/  BRA `(.L_x_144) ;  /* 0xffffffb400107947 */ /* 0x000fea000383ffff */
.L_x_55:
[----:B-1----:R1:W2:Y:S02]  /*78d0*/  SYNCS.PHASECHK.TRANS64.TRYWAIT P0, [R0+URZ+0x190], R5 ;  /* 0x00019005000075a7 */ /* 0x0022a400080011ff */
[----:B--2---:R-:W-:Y:S05]  /*78e0*/  @!P0 NANOSLEEP.SYNCS 0x989680 ;  /* 0x009896800000895d */ /* 0x004fea0003900000 */
[----:B------:R-:W2:Y:S02]  /*78f0*/  @!P0 SYNCS.PHASECHK.TRANS64 P0, [R0+URZ+0x190], R5 ;  /* 0x00019005000085a7 */ /* 0x000ea400080010ff */
[----:B--2---:R-:W-:Y:S05]  /*7900*/  @!P0 BRA `(.L_x_55) ;  /* 0xfffffffc00f08947 */ /* 0x004fea000383ffff */
[----:B------:R-:W-:Y:S05]  /*7910*/  BRA `(.L_x_145) ;  /* 0xffffffb4006c7947 */ /* 0x000fea000383ffff */
.L_x_56:
[----:B------:R-:W-:-:S07]  /*7920*/  MOV R0, UR5 ;  /* 0x0000000500007c02 */ /* 0x000fce0008000f00 */
.L_x_146:
[----:B-1----:R1:W2:Y:S02]  /*7930*/  SYNCS.PHASECHK.TRANS64.TRYWAIT P0, [R0+URZ+0x140], R5 ;  /* 0x00014005000075a7 */ /* 0x0022a400080011ff */
[----:B--2---:R-:W-:Y:S05]  /*7940*/  @!P0 NANOSLEEP.SYNCS 0x989680 ;  /* 0x009896800000895d */ /* 0x004fea0003900000 */
[----:B------:R-:W2:Y:S02]  /*7950*/  @!P0 SYNCS.PHASECHK.TRANS64 P0, [R0+URZ+0x140], R5 ;  /* 0x00014005000085a7 */ /* 0x000ea400080010ff */
[----:B--2---:R-:W-:Y:S05]  /*7960*/  @!P0 BRA `(.L_x_146) ;  /* 0xfffffffc00f08947 */ /* 0x004fea000383ffff */
[----:B------:R-:W-:Y:S05]  /*7970*/  BRA `(.L_x_147) ;  /* 0xffffffb4007c7947 */ /* 0x000fea000383ffff */
.L_x_57:
[----:B-1----:R1:W2:Y:S02]  /*7980*/  SYNCS.PHASECHK.TRANS64.TRYWAIT P1, [R0+URZ+0x130], R5 ;  /* 0x00013005000075a7 */ /* 0x0022a400080211ff */
[----:B--2---:R-:W-:Y:S05]  /*7990*/  @!P1 NANOSLEEP.SYNCS 0x989680 ;  /* 0x009896800000995d */ /* 0x004fea0003900000 */
[----:B------:R-:W2:Y:S02]  /*79a0*/  @!P1 SYNCS.PHASECHK.TRANS64 P1, [R0+URZ+0x130], R5 ;  /* 0x00013005000095a7 */ /* 0x000ea400080210ff */
[----:B--2---:R-:W-:Y:S05]  /*79b0*/  @!P1 BRA `(.L_x_57) ;  /* 0xfffffffc00f09947 */ /* 0x004fea000383ffff */
[----:B------:R-:W-:Y:S05]  /*79c0*/  BRA `(.L_x_148) ;  /* 0xffffffb400ac7947 */ /* 0x000fea000383ffff */
.L_x_60:
[----:B------:R-:W-:-:S07]  /*79d0*/  MOV R0, UR5 ;  /* 0x0000000500007c02 */ /* 0x000fce0008000f00 */
.L_x_149:
[----:B-1----:R1:W2:Y:S02]  /*79e0*/  SYNCS.PHASECHK.TRANS64.TRYWAIT P0, [R0+URZ+0x140], R3 ;  /* 0x00014003000075a7 */ /* 0x0022a400080011ff */
[----:B--2---:R-:W-:Y:S05]  /*79f0*/  @!P0 NANOSLEEP.SYNCS 0x989680 ;  /* 0x009896800000895d */ /* 0x004fea0003900000 */
[----:B------:R-:W2:Y:S02]  /*7a00*/  @!P0 SYNCS.PHASECHK.TRANS64 P0, [R0+URZ+0x140], R3 ;  /* 0x00014003000085a7 */ /* 0x000ea400080010ff */
[----:B--2---:R-:W-:Y:S05]  /*7a10*/  @!P0 BRA `(.L_x_149) ;  /* 0xfffffffc00f08947 */ /* 0x004fea000383ffff */
[----:B------:R-:W-:Y:S05]  /*7a20*/  BRA `(.L_x_59) ;  /* 0xffffffb800007947 */ /* 0x000fea000383ffff */
.L_x_67:
[----:B-1----:R1:W2:Y:S02]  /*7a30*/  SYNCS.PHASECHK.TRANS64.TRYWAIT P1, [R0+URZ+0x130], R5 ;  /* 0x00013005000075a7 */ /* 0x0022a400080211ff */
[----:B--2---:R-:W-:Y:S05]  /*7a40*/  @!P1 NANOSLEEP.SYNCS 0x989680 ;  /* 0x009896800000995d */ /* 0x004fea0003900000 */
[----:B------:R-:W2:Y:S02]  /*7a50*/  @!P1 SYNCS.PHASECHK.TRANS64 P1, [R0+URZ+0x130], R5 ;  /* 0x00013005000095a7 */ /* 0x000ea400080210ff */
[----:B--2---:R-:W-:Y:S05]  /*7a60*/  @!P1 BRA `(.L_x_67) ;  /* 0xfffffffc00f09947 */ /* 0x004fea000383ffff */
[----:B------:R-:W-:Y:S05]  /*7a70*/  BRA `(.L_x_150) ;  /* 0xffffffbc005c7947 */ /* 0x000fea000383ffff */
.L_x_68:
[----:B------:R-:W-:-:S07]  /*7a80*/  MOV R3, UR8 ;  /* 0x0000000800037c02 */ /* 0x000fce0008000f00 */
.L_x_151:
[----:B-1----:R1:W2:Y:S02]  /*7a90*/  SYNCS.PHASECHK.TRANS64.TRYWAIT P0, [R3+URZ+0x170], R0 ;  /* 0x00017000030075a7 */ /* 0x0022a400080011ff */
[----:B--2---:R-:W-:Y:S05]  /*7aa0*/  @!P0 NANOSLEEP.SYNCS 0x989680 ;  /* 0x009896800000895d */ /* 0x004fea0003900000 */
[----:B------:R-:W2:Y:S02]  /*7ab0*/  @!P0 SYNCS.PHASECHK.TRANS64 P0, [R3+URZ+0x170], R0 ;  /* 0x00017000030085a7 */ /* 0x000ea400080010ff */
[----:B--2---:R-:W-:Y:S05]  /*7ac0*/  @!P0 BRA `(.L_x_151) ;  /* 0xfffffffc00f08947 */ /* 0x004fea000383ffff */
[----:B------:R-:W-:Y:S05]  /*7ad0*/  BRA `(.L_x_152) ;  /* 0xffffffbc00947947 */ /* 0x000fea000383ffff */
.L_x_71:
[----:B------:R-:W-:Y:S07]  /*7ae0*/  MOV R0, UR7 ;  /* 0x0000000700007c02 */ /* 0x000fee0008000f00 */
.L_x_153:
[----:B-1----:R1:W2:Y:S02]  /*7af0*/  SYNCS.PHASECHK.TRANS64.TRYWAIT P0, [R0+URZ], R3 ;  /* 0x00000003000075a7 */ /* 0x0022a400080011ff */
[----:B--2---:R-:W-:Y:S05]  /*7b00*/  @!P0 NANOSLEEP.SYNCS 0x989680 ;  /* 0x009896800000895d */ /* 0x004fea0003900000 */
[----:B------:R-:W2:Y:S02]  /*7b10*/  @!P0 SYNCS.PHASECHK.TRANS64 P0, [R0+URZ], R3 ;  /* 0x00000003000085a7 */ /* 0x000ea400080010ff */
[----:B--2---:R-:W-:Y:S05]  /*7b20*/  @!P0 BRA `(.L_x_153) ;  /* 0xfffffffc00f08947 */ /* 0x004fea000383ffff */
[----:B------:R-:W-:Y:S05]  /*7b30*/  BRA `(.L_x_70) ;  /* 0xffffffbc00b07947 */ /* 0x000fea000383ffff */
.L_x_74:
[----:B------:R-:W-:-:S07]  /*7b40*/  MOV R0, UR5 ;  /* 0x0000000500007c02 */ /* 0x000fce0008000f00 */
.L_x_154:
[----:B--2---:R2:W3:Y:S02]  /*7b50*/  SYNCS.PHASECHK.TRANS64.TRYWAIT P0, [R0+URZ], R3 ;  /* 0x00000003000075a7 */ /* 0x0044e400080011ff */
[----:B---3--:R-:W-:Y:S05]  /*7b60*/  @!P0 NANOSLEEP.SYNCS 0x989680 ;  /* 0x009896800000895d */ /* 0x008fea0003900000 */
[----:B------:R-:W3:Y:S02]  /*7b70*/  @!P0 SYNCS.PHASECHK.TRANS64 P0, [R0+URZ], R3 ;  /* 0x00000003000085a7 */ /* 0x000ee400080010ff */
[----:B---3--:R-:W-:Y:S05]  /*7b80*/  @!P0 BRA `(.L_x_154) ;  /* 0xfffffffc00f08947 */ /* 0x008fea000383ffff */
[----:B------:R-:W-:Y:S05]  /*7b90*/  BRA `(.L_x_155) ;  /* 0xffffffc000647947 */ /* 0x000fea000383ffff */
.L_x_75:
[----:B------:R-:W-:-:S07]  /*7ba0*/  MOV R0, UR5 ;  /* 0x0000000500007c02 */ /* 0x000fce0008000f00 */
.L_x_156:
[----:B-1----:R1:W2:Y:S02]  /*7bb0*/  SYNCS.PHASECHK.TRANS64.TRYWAIT P0, [R0+URZ], R3 ;  /* 0x00000003000075a7 */ /* 0x0022a400080011ff */
[----:B--2---:R-:W-:Y:S05]  /*7bc0*/  @!P0 NANOSLEEP.SYNCS 0x989680 ;  /* 0x009896800000895d */ /* 0x004fea0003900000 */
[----:B------:R-:W2:Y:S02]  /*7bd0*/  @!P0 SYNCS.PHASECHK.TRANS64 P0, [R0+URZ], R3 ;  /* 0x00000003000085a7 */ /* 0x000ea400080010ff */
[----:B--2---:R-:W-:Y:S05]  /*7be0*/  @!P0 BRA `(.L_x_156) ;  /* 0xfffffffc00f08947 */ /* 0x004fea000383ffff */
[----:B------:R-:W-:Y:S05]  /*7bf0*/  BRA `(.L_x_157) ;  /* 0xffffffc000707947 */ /* 0x000fea000383ffff */
.L_x_76:
[----:B------:R-:W-:-:S07]  /*7c00*/  MOV R0, UR5 ;  /* 0x0000000500007c02 */ /* 0x000fce0008000f00 */
.L_x_158:
[----:B-1----:R1:W2:Y:S02]  /*7c10*/  SYNCS.PHASECHK.TRANS64.TRYWAIT P0, [R0+URZ], R3 ;  /* 0x00000003000075a7 */ /* 0x0022a400080011ff */
[----:B--2---:R-:W-:Y:S05]  /*7c20*/  @!P0 NANOSLEEP.SYNCS 0x989680 ;  /* 0x009896800000895d */ /* 0x004fea0003900000 */
[----:B------:R-:W2:Y:S02]  /*7c30*/  @!P0 SYNCS.PHASECHK.TRANS64 P0, [R0+URZ], R3 ;  /* 0x00000003000085a7 */ /* 0x000ea400080010ff */
[----:B--2---:R-:W-:Y:S05]  /*7c40*/  @!P0 BRA `(.L_x_158) ;  /* 0xfffffffc00f08947 */ /* 0x004fea000383ffff */
[----:B------:R-:W-:Y:S05]  /*7c50*/  BRA `(.L_x_159) ;  /* 0xffffffc0007c7947 */ /* 0x000fea000383ffff */
.L_x_77:
[----:B------:R-:W-:-:S07]  /*7c60*/  MOV R0, UR7 ;  /* 0x0000000700007c02 */ /* 0x000fce0008000f00 */
.L_x_160:
[----:B-1----:R1:W2:Y:S02]  /*7c70*/  SYNCS.PHASECHK.TRANS64.TRYWAIT P0, [R0+URZ], R3 ;  /* 0x00000003000075a7 */ /* 0x0022a400080011ff */
[----:B--2---:R-:W-:Y:S05]  /*7c80*/  @!P0 NANOSLEEP.SYNCS 0x989680 ;  /* 0x009896800000895d */ /* 0x004fea0003900000 */
[----:B------:R-:W2:Y:S02]  /*7c90*/  @!P0 SYNCS.PHASECHK.TRANS64 P0, [R0+URZ], R3 ;  /* 0x00000003000085a7 */ /* 0x000ea400080010ff */
[----:B--2---:R-:W-:Y:S05]  /*7ca0*/  @!P0 BRA `(.L_x_160) ;  /* 0xfffffffc00f08947 */ /* 0x004fea000383ffff */
[----:B------:R-:W-:Y:S05]  /*7cb0*/  BRA `(.L_x_161) ;  /* 0xffffffc000887947 */ /* 0x000fea000383ffff */
.L_x_82:
[----:B---3--:R3:W1:Y:S02]  /*7cc0*/  SYNCS.PHASECHK.TRANS64.TRYWAIT P0, [R0+URZ+0x130], R3 ;  /* 0x00013003000075a7 */ /* 0x00866400080011ff */
[----:B-1----:R-:W-:Y:S05]  /*7cd0*/  @!P0 NANOSLEEP.SYNCS 0x989680 ;  /* 0x009896800000895d */ /* 0x002fea0003900000 */
[----:B------:R-:W1:Y:S02]  /*7ce0*/  @!P0 SYNCS.PHASECHK.TRANS64 P0, [R0+URZ+0x130], R3 ;  /* 0x00013003000085a7 */ /* 0x000e6400080010ff */
[----:B-1----:R-:W-:Y:S05]  /*7cf0*/  @!P0 BRA `(.L_x_82) ;  /* 0xfffffffc00f08947 */ /* 0x002fea000383ffff */
[----:B------:R-:W-:Y:S05]  /*7d00*/  BRA `(.L_x_162) ;  /* 0xffffffc400847947 */ /* 0x000fea000383ffff */
.L_x_85:
[----:B------:R-:W-:Y:S07]  /*7d10*/  MOV R0, UR6 ;  /* 0x0000000600007c02 */ /* 0x000fee0008000f00 */
.L_x_163:
[----:B-1----:R1:W3:Y:S02]  /*7d20*/  SYNCS.PHASECHK.TRANS64.TRYWAIT P0, [R0+URZ+0x128], R3 ;  /* 0x00012803000075a7 */ /* 0x0022e400080011ff */
[----:B---3--:R-:W-:Y:S05]  /*7d30*/  @!P0 NANOSLEEP.SYNCS 0x989680 ;  /* 0x009896800000895d */ /* 0x008fea0003900000 */
[----:B------:R-:W3:Y:S02]  /*7d40*/  @!P0 SYNCS.PHASECHK.TRANS64 P0, [R0+URZ+0x128], R3 ;  /* 0x00012803000085a7 */ /* 0x000ee400080010ff */
[----:B---3--:R-:W-:Y:S05]  /*7d50*/  @!P0 BRA `(.L_x_163) ;  /* 0xfffffffc00f08947 */ /* 0x008fea000383ffff */
[----:B------:R-:W-:Y:S05]  /*7d60*/  BRA `(.L_x_84) ;  /* 0xffffffc800707947 */ /* 0x000fea000383ffff */
.L_x_88:
[----:B------:R-:W-:Y:S07]  /*7d70*/  MOV R3, UR6 ;  /* 0x0000000600037c02 */ /* 0x000fee0008000f00 */
.L_x_164:
[----:B-1----:R1:W2:Y:S02]  /*7d80*/  SYNCS.PHASECHK.TRANS64.TRYWAIT P2, [R3+URZ+0x118], R26 ;  /* 0x0001181a030075a7 */ /* 0x0022a400080411ff */
[----:B--2---:R-:W-:Y:S05]  /*7d90*/  @!P2 NANOSLEEP.SYNCS 0x989680 ;  /* 0x009896800000a95d */ /* 0x004fea0003900000 */
[----:B------:R-:W2:Y:S02]  /*7da0*/  @!P2 SYNCS.PHASECHK.TRANS64 P2, [R3+URZ+0x118], R26 ;  /* 0x0001181a0300a5a7 */ /* 0x000ea400080410ff */
[----:B--2---:R-:W-:Y:S05]  /*7db0*/  @!P2 BRA `(.L_x_164) ;  /* 0xfffffffc00f0a947 */ /* 0x004fea000383ffff */
[----:B------:R-:W-:Y:S05]  /*7dc0*/  BRA `(.L_x_165) ;  /* 0xffffffcc00047947 */ /* 0x000fea000383ffff */
.L_x_91:
[----:B--2---:R2:W4:Y:S02]  /*7dd0*/  SYNCS.PHASECHK.TRANS64.TRYWAIT P0, [R0+URZ+0x130], R3 ;  /* 0x00013003000075a7 */ /* 0x00452400080011ff */
[----:B----4-:R-:W-:Y:S05]  /*7de0*/  @!P0 NANOSLEEP.SYNCS 0x989680 ;  /* 0x009896800000895d */ /* 0x010fea0003900000 */
[----:B------:R-:W4:Y:S02]  /*7df0*/  @!P0 SYNCS.PHASECHK.TRANS64 P0, [R0+URZ+0x130], R3 ;  /* 0x00013003000085a7 */ /* 0x000f2400080010ff */
[----:B----4-:R-:W-:Y:S05]  /*7e00*/  @!P0 BRA `(.L_x_91) ;  /* 0xfffffffc00f08947 */ /* 0x010fea000383ffff */
[----:B------:R-:W-:Y:S05]  /*7e10*/  BRA `(.L_x_166) ;  /* 0xffffffd000547947 */ /* 0x000fea000383ffff */
.L_x_102:
[----:B-1----:R-:W-:Y:S04]  /*7e20*/  MOV R0, UR43 ;  /* 0x0000002b00007c02 */ /* 0x002fe80008000f00 */
[----:B------:R1:W2:Y:S03]  /*7e30*/  SYNCS.PHASECHK.TRANS64.TRYWAIT P1, [R0+URZ+0x110], R3 ;  /* 0x00011003000075a7 */ /* 0x0002a600080211ff */
[----:B--2---:R-:W-:Y:S05]  /*7e40*/  @!P1 NANOSLEEP.SYNCS 0x989680 ;  /* 0x009896800000995d */ /* 0x004fea0003900000 */
[----:B------:R-:W2:Y:S02]  /*7e50*/  @!P1 SYNCS.PHASECHK.TRANS64 P1, [R0+URZ+0x110], R3 ;  /* 0x00011003000095a7 */ /* 0x000ea400080210ff */
[----:B--2---:R-:W-:Y:S05]  /*7e60*/  @!P1 BRA `(.L_x_102) ;  /* 0xfffffffc00ec9947 */ /* 0x004fea000383ffff */
[----:B------:R-:W-:Y:S05]  /*7e70*/  BRA `(.L_x_101) ;  /* 0xffffffdc00507947 */ /* 0x000fea000383ffff */
.L_x_104:
[----:B------:R1:W1:Y:S02]  /*7e80*/  SYNCS.PHASECHK.TRANS64.TRYWAIT P1, [R156+URZ+0x150], R5 ;  /* 0x000150059c0075a7 */ /* 0x00026400080211ff */
[----:B-1----:R-:W-:Y:S05]  /*7e90*/  @!P1 NANOSLEEP.SYNCS 0x989680 ;  /* 0x009896800000995d */ /* 0x002fea0003900000 */
[----:B------:R-:W1:Y:S02]  /*7ea0*/  @!P1 SYNCS.PHASECHK.TRANS64 P1, [R156+URZ+0x150], R5 ;  /* 0x000150059c0095a7 */ /* 0x000e6400080210ff */
[----:B-1----:R-:W-:Y:S05]  /*7eb0*/  @!P1 BRA `(.L_x_104) ;  /* 0xfffffffc00f09947 */ /* 0x002fea000383ffff */
[----:B------:R-:W-:Y:S05]  /*7ec0*/  BRA `(.L_x_103) ;  /* 0xffffffdc00947947 */ /* 0x000fea000383ffff */
        .weak           $__internal_0_$__cuda_sm10x_tcgen05_guardrail_trap_col_being_dealloced_not_returned_by_alloc
        .type           $__internal_0_$__cuda_sm10x_tcgen05_guardrail_trap_col_being_dealloced_not_returned_by_alloc,@function
        .size           $__internal_0_$__cuda_sm10x_tcgen05_guardrail_trap_col_being_dealloced_not_returned_by_alloc,($__internal_1_$__cuda_sm10x_tcgen05_guardrail_trap_phase_invalid_during_alloc - $__internal_0_$__cuda_sm10x_tcgen05_guardrail_trap_col_being_dealloced_not_returned_by_alloc)
$__internal_0_$__cuda_sm10x_tcgen05_guardrail_trap_col_being_dealloced_not_returned_by_alloc:
[----:B------:R-:W-:Y:S05]  /*7ed0*/  BPT.TRAP 0x1 ;  /* 0x000000040000795c */ /* 0x000fea0000300000 */
[----:B------:R-:W-:-:S04]  /*7ee0*/  HFMA2 R3, -RZ, RZ, 0, 0 ;  /* 0x00000000ff037431 */ /* 0x000fc800000001ff */
[----:B------:R-:W-:Y:S05]  /*7ef0*/  RET.REL.NODEC R2 `(_ZN7cutlass13device_kernelINS_4gemm6kernel13GemmUniversalIN4cute5tupleIJiiiiEEENS1_10collective13CollectiveMmaINS1_35MainloopSm100TmaUmmaWarpSpecializedILi17ELi2ELi4ENS5_IJNS4_1CILi1EEESB_SB_EEEEENS5_IJNSA_ILi128EEENSA_ILi64EEESF_EEENS_12float_e5m2_tENS5_IJlSB_lEEENS_12float_e4m3_tENS5_IJSB_llEEENS4_8TiledMMAINS4_8MMA_AtomIJNS4_10MMA_TraitsINS4_19SM100_MMA_F8F6F4_SSEJSH_SJ_fSE_SF_NS4_17integral_constantINS4_4UMMA5MajorELSR_0EEENSP_ISR_LSR_1EEENSP_INSQ_7ScaleInELSU_0EEESV_EEEEEENS4_6LayoutISC_NS5_IJNSA_ILi0EEESZ_SZ_EEEEENS5_IJNS4_10UnderscoreES12_S12_EEEEENS4_13SM90_TMA_LOADENS4_14ComposedLayoutINS4_7SwizzleILi2ELi4ELi3EEENS4_18smem_ptr_flag_bitsILi8EEENSY_INS5_IJNSA_ILi8EEESF_EEENS5_IJSF_SB_EEEEEEEvNS4_8identityES15_NS16_IS18_S1A_NSY_INS5_IJSF_S1B_EEENS5_IJSB_SF_EEEEEEEvS1G_EENS_8epilogue10collective18CollectiveEpilogueINS1M_23Sm100TmaWarpSpecializedILi1ELi1ELi64ELb0ELb0EEEJSG_NS5_IJNSY_ISE_SB_EENSY_ISF_SB_EEEEESH_SI_SH_SI_NS1M_6fusion15FusionCallbacksIS1Q_NS1U_17LinearCombinationISH_fSH_fLNS_15FloatRoundStyleE2EEESG_S1T_JEEENS4_5SM1004TMEM4LOAD26SM100_TMEM_LOAD_32dp32b64xES15_S1F_NS4_39AutoVectorizingCopyWithAssumedAlignmentILi128EEENS4_14SM90_TMA_STOREES1F_S25_S25_EEEvvEEEEvNT_6ParamsE) ;  /* 0xffffff8002407950 */ /* 0x000fea0003c3ffff */
        .weak           $__internal_1_$__cuda_sm10x_tcgen05_guardrail_trap_phase_invalid_during_alloc
        .type           $__internal_1_$__cuda_sm10x_tcgen05_guardrail_trap_phase_invalid_during_alloc,@function
        .size           $__internal_1_$__cuda_sm10x_tcgen05_guardrail_trap_phase_invalid_during_alloc,($__internal_2_$__cuda_sm10x_tcgen05_guardrail_trap_unallocated_columns_being_dealloced - $__internal_1_$__cuda_sm10x_tcgen05_guardrail_trap_phase_invalid_during_alloc)
$__internal_1_$__cuda_sm10x_tcgen05_guardrail_trap_phase_invalid_during_alloc:
[----:B------:R-:W-:Y:S05]  /*7f00*/  BPT.TRAP 0x1 ;  /* 0x000000040000795c */ /* 0x000fea0000300000 */
[----:B------:R-:W-:-:S04]  /*7f10*/  MOV R3, 0x0 ;  /* 0x0000000000037802 */ /* 0x000fc80000000f00 */
[----:B------:R-:W-:Y:S05]  /*7f20*/  RET.REL.NODEC R2 `(_ZN7cutlass13device_kernelINS_4gemm6kernel13GemmUniversalIN4cute5tupleIJiiiiEEENS1_10collective13CollectiveMmaINS1_35MainloopSm100TmaUmmaWarpSpecializedILi17ELi2ELi4ENS5_IJNS4_1CILi1EEESB_SB_EEEEENS5_IJNSA_ILi128EEENSA_ILi64EEESF_EEENS_12float_e5m2_tENS5_IJlSB_lEEENS_12float_e4m3_tENS5_IJSB_llEEENS4_8TiledMMAINS4_8MMA_AtomIJNS4_10MMA_TraitsINS4_19SM100_MMA_F8F6F4_SSEJSH_SJ_fSE_SF_NS4_17integral_constantINS4_4UMMA5MajorELSR_0EEENSP_ISR_LSR_1EEENSP_INSQ_7ScaleInELSU_0EEESV_EEEEEENS4_6LayoutISC_NS5_IJNSA_ILi0EEESZ_SZ_EEEEENS5_IJNS4_10UnderscoreES12_S12_EEEEENS4_13SM90_TMA_LOADENS4_14ComposedLayoutINS4_7SwizzleILi2ELi4ELi3EEENS4_18smem_ptr_flag_bitsILi8EEENSY_INS5_IJNSA_ILi8EEESF_EEENS5_IJSF_SB_EEEEEEEvNS4_8identityES15_NS16_IS18_S1A_NSY_INS5_IJSF_S1B_EEENS5_IJSB_SF_EEEEEEEvS1G_EENS_8epilogue10collective18CollectiveEpilogueINS1M_23Sm100TmaWarpSpecializedILi1ELi1ELi64ELb0ELb0EEEJSG_NS5_IJNSY_ISE_SB_EENSY_ISF_SB_EEEEESH_SI_SH_SI_NS1M_6fusion15FusionCallbacksIS1Q_NS1U_17LinearCombinationISH_fSH_fLNS_15FloatRoundStyleE2EEESG_S1T_JEEENS4_5SM1004TMEM4LOAD26SM100_TMEM_LOAD_32dp32b64xES15_S1F_NS4_39AutoVectorizingCopyWithAssumedAlignmentILi128EEENS4_14SM90_TMA_STOREES1F_S25_S25_EEEvvEEEEvNT_6ParamsE) ;  /* 0xffffff8002347950 */ /* 0x000fea0003c3ffff */
        .weak           $__internal_2_$__cuda_sm10x_tcgen05_guardrail_trap_unallocated_columns_being_dealloced
        .type           $__internal_2_$__cuda_sm10x_tcgen05_guardrail_trap_unallocated_columns_being_dealloced,@function
        .size           $__internal_2_$__cuda_sm10x_tcgen05_guardrail_trap_unallocated_columns_being_dealloced,(.L_x_168 - $__internal_2_$__cuda_sm10x_tcgen05_guardrail_trap_unallocated_columns_being_dealloced)
$__internal_2_$__cuda_sm10x_tcgen05_guardrail_trap_unallocated_columns_being_dealloced:
[----:B------:R-:W-:Y:S05]  /*7f30*/  BPT.TRAP 0x1 ;  /* 0x000000040000795c */ /* 0x000fea0000300000 */
[----:B------:R-:W-:-:S04]  /*7f40*/  HFMA2 R3, -RZ, RZ, 0, 0 ;  /* 0x00000000ff037431 */ /* 0x000fc800000001ff */
[----:B------:R-:W-:Y:S05]  /*7f50*/  RET.REL.NODEC R2 `(_ZN7cutlass13device_kernelINS_4gemm6kernel13GemmUniversalIN4cute5tupleIJiiiiEEENS1_10collective13CollectiveMmaINS1_35MainloopSm100TmaUmmaWarpSpecializedILi17ELi2ELi4ENS5_IJNS4_1CILi1EEESB_SB_EEEEENS5_IJNSA_ILi128EEENSA_ILi64EEESF_EEENS_12float_e5m2_tENS5_IJlSB_lEEENS_12float_e4m3_tENS5_IJSB_llEEENS4_8TiledMMAINS4_8MMA_AtomIJNS4_10MMA_TraitsINS4_19SM100_MMA_F8F6F4_SSEJSH_SJ_fSE_SF_NS4_17integral_constantINS4_4UMMA5MajorELSR_0EEENSP_ISR_LSR_1EEENSP_INSQ_7ScaleInELSU_0EEESV_EEEEEENS4_6LayoutISC_NS5_IJNSA_ILi0EEESZ_SZ_EEEEENS5_IJNS4_10UnderscoreES12_S12_EEEEENS4_13SM90_TMA_LOADENS4_14ComposedLayoutINS4_7SwizzleILi2ELi4ELi3EEENS4_18smem_ptr_flag_bitsILi8EEENSY_INS5_IJNSA_ILi8EEESF_EEENS5_IJSF_SB_EEEEEEEvNS4_8identityES15_NS16_IS18_S1A_NSY_INS5_IJSF_S1B_EEENS5_IJSB_SF_EEEEEEEvS1G_EENS_8epilogue10collective18CollectiveEpilogueINS1M_23Sm100TmaWarpSpecializedILi1ELi1ELi64ELb0ELb0EEEJSG_NS5_IJNSY_ISE_SB_EENSY_ISF_SB_EEEEESH_SI_SH_SI_NS1M_6fusion15FusionCallbacksIS1Q_NS1U_17LinearCombinationISH_fSH_fLNS_15FloatRoundStyleE2EEESG_S1T_JEEENS4_5SM1004TMEM4LOAD26SM100_TMEM_LOAD_32dp32b64xES15_S1F_NS4_39AutoVectorizingCopyWithAssumedAlignmentILi128EEENS4_14SM90_TMA_STOREES1F_S25_S25_EEEvvEEEEvNT_6ParamsE) ;  /* 0xffffff8002287950 */ /* 0x000fea0003c3ffff */
.L_x_167:
[----:B------:R-:W-:-:S00]  /*7f60*/  BRA `(.L_x_167) ;  /* 0xfffffffc00fc7947 */ /* 0x000fc0000383ffff */
[----:B------:R-:W-:-:S00]  /*7f70*/  NOP ;  /* 0x0000000000007918 */ /* 0x000fc00000000000 */
        /* <DEDUP_REMOVED lines=8> */
.L_x_168:


//--------------------- .nv.global.init           --------------------------
	.section	.nv.global.init,"aw",@progbits
.nv.global.init:
	.type		$str$27,@object
	.size		$str$27,($str$28 - $str$27)
$str$27:
        /*0000*/ 	.byte	0x28, 0x61, 0x64, 0x64, 0x72, 0x65, 0x73, 0x73, 0x20, 0x26, 0x20, 0x6d, 0x61, 0x73, 0x6b, 0x29
        /*0010*/ 	.byte	0x20, 0x3d, 0x3d, 0x20, 0x30, 0x00
	.type		$str$28,@object
	.size		$str$28,($str$26 - $str$28)
$str$28:
        /*0016*/ 	.byte	0x2f, 0x74, 0x6d, 0x70, 0x2f, 0x63, 0x75, 0x74, 0x6c, 0x61, 0x73, 0x73, 0x5f, 0x73, 0x77, 0x65
        /*0026*/ 	.byte	0x65, 0x70, 0x5f, 0x73, 0x72, 0x63, 0x2f, 0x69, 0x6e, 0x63, 0x6c, 0x75, 0x64, 0x65, 0x2f, 0x63
        /*0036*/ 	.byte	0x75, 0x74, 0x65, 0x2f, 0x70, 0x6f, 0x69, 0x6e, 0x74, 0x65, 0x72, 0x5f, 0x66, 0x6c, 0x61, 0x67
        /*0046*/ 	.byte	0x67, 0x65, 0x64, 0x2e, 0x68, 0x70, 0x70, 0x00
	.type		$str$26,@object
	.size		$str$26,($str$25 - $str$26)
$str$26:
        /*004e*/ 	.byte	0x2f, 0x74, 0x6d, 0x70, 0x2f, 0x63, 0x75, 0x74, 0x6c, 0x61, 0x73, 0x73, 0x5f, 0x73, 0x77, 0x65
        /*005e*/ 	.byte	0x65, 0x70, 0x5f, 0x73, 0x72, 0x63, 0x2f, 0x69, 0x6e, 0x63, 0x6c, 0x75, 0x64, 0x65, 0x2f, 0x63
        /*006e*/ 	.byte	0x75, 0x74, 0x65, 0x2f, 0x61, 0x74, 0x6f, 0x6d, 0x2f, 0x63, 0x6f, 0x70, 0x79, 0x5f, 0x74, 0x72
        /*007e*/ 	.byte	0x61, 0x69, 0x74, 0x73, 0x5f, 0x73, 0x6d, 0x31, 0x30, 0x30, 0x2e, 0x68, 0x70, 0x70, 0x00
	.type		$str$25,@object
	.size		$str$25,(__unnamed_1 - $str$25)
$str$25:
        /*008d*/ 	.byte	0x28, 0x28, 0x75, 0x69, 0x6e, 0x74, 0x33, 0x32, 0x5f, 0x74, 0x28, 0x74, 0x68, 0x72, 0x65, 0x61
        /*009d*/ 	.byte	0x64, 0x49, 0x64, 0x78, 0x2e, 0x78, 0x29, 0x20, 0x2f, 0x20, 0x33, 0x32, 0x29, 0x20, 0x25, 0x20
        /*00ad*/ 	.byte	0x34, 0x29, 0x20, 0x3d, 0x3d, 0x20, 0x28, 0x28, 0x28, 0x74, 0x6d, 0x65, 0x6d, 0x5f, 0x61, 0x64
        /*00bd*/ 	.byte	0x64, 0x72, 0x20, 0x3e, 0x3e, 0x20, 0x31, 0x36, 0x29, 0x20, 0x2f, 0x20, 0x33, 0x32, 0x29, 0x20
        /*00cd*/ 	.byte	0x25, 0x20, 0x34, 0x29, 0x00
	.type		__unnamed_1,@object
	.size		__unnamed_1,(__unnamed_2 - __unnamed_1)
__unnamed_1:
        /*00d2*/ 	.byte	0x61, 0x75, 0x74, 0x6f, 0x20, 0x63, 0x75, 0x74, 0x65, 0x3a, 0x3a, 0x61, 0x73, 0x5f, 0x70, 0x6f
        /* <DEDUP_REMOVED lines=24> */
        /*0262*/ 	.byte	0x43, 0x3c, 0x38, 0x31, 0x39, 0x32, 0x3e, 0x3e, 0x3e, 0x3e, 0x5d, 0x00
	.type		__unnamed_2,@object
	.size		__unnamed_2,(.L_2 - __unnamed_2)
__unnamed_2:
        /* <DEDUP_REMOVED lines=42> */
        /*050e*/ 	.byte	0x3e, 0x3e, 0x3e, 0x3e, 0x5d, 0x00
.L_2:


//--------------------- .nv.shared._ZN7cutlass13device_kernelINS_4gemm6kernel13GemmUniversalIN4cute5tupleIJiiiiEEENS1_10collective13CollectiveMmaINS1_35MainloopSm100TmaUmmaWarpSpecializedILi17ELi2ELi4ENS5_IJNS4_1CILi1EEESB_SB_EEEEENS5_IJNSA_ILi128EEENSA_ILi64EEESF_EEENS_12float_e5m2_tENS5_IJlSB_lEEENS_12float_e4m3_tENS5_IJSB_llEEENS4_8TiledMMAINS4_8MMA_AtomIJNS4_10MMA_TraitsINS4_19SM100_MMA_F8F6F4_SSEJSH_SJ_fSE_SF_NS4_17integral_constantINS4_4UMMA5MajorELSR_0EEENSP_ISR_LSR_1EEENSP_INSQ_7ScaleInELSU_0EEESV_EEEEEENS4_6LayoutISC_NS5_IJNSA_ILi0EEESZ_SZ_EEEEENS5_IJNS4_10UnderscoreES12_S12_EEEEENS4_13SM90_TMA_LOADENS4_14ComposedLayoutINS4_7SwizzleILi2ELi4ELi3EEENS4_18smem_ptr_flag_bitsILi8EEENSY_INS5_IJNSA_ILi8EEESF_EEENS5_IJSF_SB_EEEEEEEvNS4_8identityES15_NS16_IS18_S1A_NSY_INS5_IJSF_S1B_EEENS5_IJSB_SF_EEEEEEEvS1G_EENS_8epilogue10collective18CollectiveEpilogueINS1M_23Sm100TmaWarpSpecializedILi1ELi1ELi64ELb0ELb0EEEJSG_NS5_IJNSY_ISE_SB_EENSY_ISF_SB_EEEEESH_SI_SH_SI_NS1M_6fusion15FusionCallbacksIS1Q_NS1U_17LinearCombinationISH_fSH_fLNS_15FloatRoundStyleE2EEESG_S1T_JEEENS4_5SM1004TMEM4LOAD26SM100_TMEM_LOAD_32dp32b64xES15_S1F_NS4_39AutoVectorizingCopyWithAssumedAlignmentILi128EEENS4_14SM90_TMA_STOREES1F_S25_S25_EEEvvEEEEvNT_6ParamsE --------------------------
	.section	.nv.shared._ZN7cutlass13device_kernelINS_4gemm6kernel13GemmUniversalIN4cute5tupleIJiiiiEEENS1_10collective13CollectiveMmaINS1_35MainloopSm100TmaUmmaWarpSpecializedILi17ELi2ELi4ENS5_IJNS4_1CILi1EEESB_SB_EEEEENS5_IJNSA_ILi128EEENSA_ILi64EEESF_EEENS_12float_e5m2_tENS5_IJlSB_lEEENS_12float_e4m3_tENS5_IJSB_llEEENS4_8TiledMMAINS4_8MMA_AtomIJNS4_10MMA_TraitsINS4_19SM100_MMA_F8F6F4_SSEJSH_SJ_fSE_SF_NS4_17integral_constantINS4_4UMMA5MajorELSR_0EEENSP_ISR_LSR_1EEENSP_INSQ_7ScaleInELSU_0EEESV_EEEEEENS4_6LayoutISC_NS5_IJNSA_ILi0EEESZ_SZ_EEEEENS5_IJNS4_10UnderscoreES12_S12_EEEEENS4_13SM90_TMA_LOADENS4_14ComposedLayoutINS4_7SwizzleILi2ELi4ELi3EEENS4_18smem_ptr_flag_bitsILi8EEENSY_INS5_IJNSA_ILi8EEESF_EEENS5_IJSF_SB_EEEEEEEvNS4_8identityES15_NS16_IS18_S1A_NSY_INS5_IJSF_S1B_EEENS5_IJSB_SF_EEEEEEEvS1G_EENS_8epilogue10collective18CollectiveEpilogueINS1M_23Sm100TmaWarpSpecializedILi1ELi1ELi64ELb0ELb0EEEJSG_NS5_IJNSY_ISE_SB_EENSY_ISF_SB_EEEEESH_SI_SH_SI_NS1M_6fusion15FusionCallbacksIS1Q_NS1U_17LinearCombinationISH_fSH_fLNS_15FloatRoundStyleE2EEESG_S1T_JEEENS4_5SM1004TMEM4LOAD26SM100_TMEM_LOAD_32dp32b64xES15_S1F_NS4_39AutoVectorizingCopyWithAssumedAlignmentILi128EEENS4_14SM90_TMA_STOREES1F_S25_S25_EEEvvEEEEvNT_6ParamsE,"aw",@nobits
	.sectionflags	@""
	.align	16
	.zero		1024


//--------------------- .nv.shared.reserved.0     --------------------------
	.section	.nv.shared.reserved.0,"aw",@nobits
	.weak		__nv_reservedSMEM_offset_0_alias
	.size		__nv_reservedSMEM_offset_0_alias, 0, 64
	.other		__nv_reservedSMEM_offset_0_alias,@"STO_CUDA_RESERVED_SHARED STV_DEFAULT"
__nv_reservedSMEM_offset_0_alias:
	.zero		0
.nv.shared.reserved.0:
	.zero		64
	.weak		__nv_reservedSMEM_tcgen05_partition
	.type		__nv_reservedSMEM_tcgen05_partition,@object
	.size		__nv_reservedSMEM_tcgen05_partition,(.L_0 - __nv_reservedSMEM_tcgen05_partition)
__nv_reservedSMEM_tcgen05_partition:
	.zero		32
.L_0:


//--------------------- .nv.global                --------------------------
	.section	.nv.global,"aw",@nobits
.nv.global:
	.type		_ZN40_INTERNAL_58ef3c33_4_k_cu_dc162b89_161794cute1_E,@object
	.size		_ZN40_INTERNAL_58ef3c33_4_k_cu_dc162b89_161794cute1_E,(_ZN40_INTERNAL_58ef3c33_4_k_cu_dc162b89_161794cuda3std3__45__cpo6cbeginE - _ZN40_INTERNAL_58ef3c33_4_k_cu_dc162b89_161794cute1_E)
_ZN40_INTERNAL_58ef3c33_4_k_cu_dc162b89_161794cute1_E:
	.zero		1
	.type		_ZN40_INTERNAL_58ef3c33_4_k_cu_dc162b89_161794cuda3std3__45__cpo6cbeginE,@object
	.size		_ZN40_INTERNAL_58ef3c33_4_k_cu_dc162b89_161794cuda3std3__45__cpo6cbeginE,(_ZN40_INTERNAL_58ef3c33_4_k_cu_dc162b89_161794cuda3std3__48in_placeE - _ZN40_INTERNAL_58ef3c33_4_k_cu_dc162b89_161794cuda3std3__45__cpo6cbeginE)
_ZN40_INTERNAL_58ef3c33_4_k_cu_dc162b89_161794cuda3std3__45__cpo6cbeginE:
	.zero		1
	.type		_ZN40_INTERNAL_58ef3c33_4_k_cu_dc162b89_161794cuda3std3__48in_placeE,@object
	.size		_ZN40_INTERNAL_58ef3c33_4_k_cu_dc162b89_161794cuda3std3__48in_placeE,(_ZN40_INTERNAL_58ef3c33_4_k_cu_dc162b89_161794cuda3std6ranges3__45__cpo9iter_moveE - _ZN40_INTERNAL_58ef3c33_4_k_cu_dc162b89_161794cuda3std3__48in_placeE)
_ZN40_INTERNAL_58ef3c33_4_k_cu_dc162b89_161794cuda3std3__48in_placeE:
	.zero		1
	.type		_ZN40_INTERNAL_58ef3c33_4_k_cu_dc162b89_161794cuda3std6ranges3__45__cpo9iter_moveE,@object
	.size		_ZN40_INTERNAL_58ef3c33_4_k_cu_dc162b89_161794cuda3std6ranges3__45__cpo9iter_moveE,(_ZN40_INTERNAL_58ef3c33_4_k_cu_dc162b89_161794cuda3std3__45__cpo5beginE - _ZN40_INTERNAL_58ef3c33_4_k_cu_dc162b89_161794cuda3std6ranges3__45__cpo9iter_moveE)
_ZN40_INTERNAL_58ef3c33_4_k_cu_dc162b89_161794cuda3std6ranges3__45__cpo9iter_moveE:
	.zero		1
	.type		_ZN40_INTERNAL_58ef3c33_4_k_cu_dc162b89_161794cuda3std3__45__cpo5beginE,@object
	.size		_ZN40_INTERNAL_58ef3c33_4_k_cu_dc162b89_161794cuda3std3__45__cpo5beginE,(_ZN40_INTERNAL_58ef3c33_4_k_cu_dc162b89_161794cuda3std3__442_GLOBAL__N__58ef3c33_4_k_cu_dc162b89_161796ignoreE - _ZN40_INTERNAL_58ef3c33_4_k_cu_dc162b89_161794cuda3std3__45__cpo5beginE)
_ZN40_INTERNAL_58ef3c33_4_k_cu_dc162b89_161794cuda3std3__45__cpo5beginE:
	.zero		1
	.type		_ZN40_INTERNAL_58ef3c33_4_k_cu_dc162b89_161794cuda3std3__442_GLOBAL__N__58ef3c33_4_k_cu_dc162b89_161796ignoreE,@object
	.size		_ZN40_INTERNAL_58ef3c33_4_k_cu_dc162b89_161794cuda3std3__442_GLOBAL__N__58ef3c33_4_k_cu_dc162b89_161796ignoreE,(_ZN40_INTERNAL_58ef3c33_4_k_cu_dc162b89_161794cute7productE - _ZN40_INTERNAL_58ef3c33_4_k_cu_dc162b89_161794cuda3std3__442_GLOBAL__N__58ef3c33_4_k_cu_dc162b89_161796ignoreE)
_ZN40_INTERNAL_58ef3c33_4_k_cu_dc162b89_161794cuda3std3__442_GLOBAL__N__58ef3c33_4_k_cu_dc162b89_161796ignoreE:
	.zero		1
	.type		_ZN40_INTERNAL_58ef3c33_4_k_cu_dc162b89_161794cute7productE,@object
	.size		_ZN40_INTERNAL_58ef3c33_4_k_cu_dc162b89_161794cute7productE,(_ZN40_INTERNAL_58ef3c33_4_k_cu_dc162b89_161794cuda3std3__45__cpo3endE - _ZN40_INTERNAL_58ef3c33_4_k_cu_dc162b89_161794cute7productE)
_ZN40_INTERNAL_58ef3c33_4_k_cu_dc162b89_161794cute7productE:
	.zero		1
	.type		_ZN40_INTERNAL_58ef3c33_4_k_cu_dc162b89_161794cuda3std3__45__cpo3endE,@object
	.size		_ZN40_INTERNAL_58ef3c33_4_k_cu_dc162b89_161794cuda3std3__45__cpo3endE,(_ZN40_INTERNAL_58ef3c33_4_k_cu_dc162b89_161794cuda3std3__419piecewise_constructE - _ZN40_INTERNAL_58ef3c33_4_k_cu_dc162b89_161794cuda3std3__45__cpo3endE)
_ZN40_INTERNAL_58ef3c33_4_k_cu_dc162b89_161794cuda3std3__45__cpo3endE:
	.zero		1
	.type		_ZN40_INTERNAL_58ef3c33_4_k_cu_dc162b89_161794cuda3std3__419piecewise_constructE,@object
	.size		_ZN40_INTERNAL_58ef3c33_4_k_cu_dc162b89_161794cuda3std3__419piecewise_constructE,(_ZN40_INTERNAL_58ef3c33_4_k_cu_dc162b89_161794cuda3std3__45__cpo4cendE - _ZN40_INTERNAL_58ef3c33_4_k_cu_dc162b89_161794cuda3std3__419piecewise_constructE)
_ZN40_INTERNAL_58ef3c33_4_k_cu_dc162b89_161794cuda3std3__419piecewise_constructE:
	.zero		1
	.type		_ZN40_INTERNAL_58ef3c33_4_k_cu_dc162b89_161794cuda3std3__45__cpo4cendE,@object
	.size		_ZN40_INTERNAL_58ef3c33_4_k_cu_dc162b89_161794cuda3std3__45__cpo4cendE,(_ZN40_INTERNAL_58ef3c33_4_k_cu_dc162b89_161794cuda3std6ranges3__45__cpo4swapE - _ZN40_INTERNAL_58ef3c33_4_k_cu_dc162b89_161794cuda3std3__45__cpo4cendE)
_ZN40_INTERNAL_58ef3c33_4_k_cu_dc162b89_161794cuda3std3__45__cpo4cendE:
	.zero		1
	.type		_ZN40_INTERNAL_58ef3c33_4_k_cu_dc162b89_161794cuda3std6ranges3__45__cpo4swapE,@object
	.size		_ZN40_INTERNAL_58ef3c33_4_k_cu_dc162b89_161794cuda3std6ranges3__45__cpo4swapE,(.L_10 - _ZN40_INTERNAL_58ef3c33_4_k_cu_dc162b89_161794cuda3std6ranges3__45__cpo4swapE)
_ZN40_INTERNAL_58ef3c33_4_k_cu_dc162b89_161794cuda3std6ranges3__45__cpo4swapE:
	.zero		1
.L_10:


//--------------------- .nv.constant0._ZN7cutlass13device_kernelINS_4gemm6kernel13GemmUniversalIN4cute5tupleIJiiiiEEENS1_10collective13CollectiveMmaINS1_35MainloopSm100TmaUmmaWarpSpecializedILi17ELi2ELi4ENS5_IJNS4_1CILi1EEESB_SB_EEEEENS5_IJNSA_ILi128EEENSA_ILi64EEESF_EEENS_12float_e5m2_tENS5_IJlSB_lEEENS_12float_e4m3_tENS5_IJSB_llEEENS4_8TiledMMAINS4_8MMA_AtomIJNS4_10MMA_TraitsINS4_19SM100_MMA_F8F6F4_SSEJSH_SJ_fSE_SF_NS4_17integral_constantINS4_4UMMA5MajorELSR_0EEENSP_ISR_LSR_1EEENSP_INSQ_7ScaleInELSU_0EEESV_EEEEEENS4_6LayoutISC_NS5_IJNSA_ILi0EEESZ_SZ_EEEEENS5_IJNS4_10UnderscoreES12_S12_EEEEENS4_13SM90_TMA_LOADENS4_14ComposedLayoutINS4_7SwizzleILi2ELi4ELi3EEENS4_18smem_ptr_flag_bitsILi8EEENSY_INS5_IJNSA_ILi8EEESF_EEENS5_IJSF_SB_EEEEEEEvNS4_8identityES15_NS16_IS18_S1A_NSY_INS5_IJSF_S1B_EEENS5_IJSB_SF_EEEEEEEvS1G_EENS_8epilogue10collective18CollectiveEpilogueINS1M_23Sm100TmaWarpSpecializedILi1ELi1ELi64ELb0ELb0EEEJSG_NS5_IJNSY_ISE_SB_EENSY_ISF_SB_EEEEESH_SI_SH_SI_NS1M_6fusion15FusionCallbacksIS1Q_NS1U_17LinearCombinationISH_fSH_fLNS_15FloatRoundStyleE2EEESG_S1T_JEEENS4_5SM1004TMEM4LOAD26SM100_TMEM_LOAD_32dp32b64xES15_S1F_NS4_39AutoVectorizingCopyWithAssumedAlignmentILi128EEENS4_14SM90_TMA_STOREES1F_S25_S25_EEEvvEEEEvNT_6ParamsE --------------------------
	.section	.nv.constant0._ZN7cutlass13device_kernelINS_4gemm6kernel13GemmUniversalIN4cute5tupleIJiiiiEEENS1_10collective13CollectiveMmaINS1_35MainloopSm100TmaUmmaWarpSpecializedILi17ELi2ELi4ENS5_IJNS4_1CILi1EEESB_SB_EEEEENS5_IJNSA_ILi128EEENSA_ILi64EEESF_EEENS_12float_e5m2_tENS5_IJlSB_lEEENS_12float_e4m3_tENS5_IJSB_llEEENS4_8TiledMMAINS4_8MMA_AtomIJNS4_10MMA_TraitsINS4_19SM100_MMA_F8F6F4_SSEJSH_SJ_fSE_SF_NS4_17integral_constantINS4_4UMMA5MajorELSR_0EEENSP_ISR_LSR_1EEENSP_INSQ_7ScaleInELSU_0EEESV_EEEEEENS4_6LayoutISC_NS5_IJNSA_ILi0EEESZ_SZ_EEEEENS5_IJNS4_10UnderscoreES12_S12_EEEEENS4_13SM90_TMA_LOADENS4_14ComposedLayoutINS4_7SwizzleILi2ELi4ELi3EEENS4_18smem_ptr_flag_bitsILi8EEENSY_INS5_IJNSA_ILi8EEESF_EEENS5_IJSF_SB_EEEEEEEvNS4_8identityES15_NS16_IS18_S1A_NSY_INS5_IJSF_S1B_EEENS5_IJSB_SF_EEEEEEEvS1G_EENS_8epilogue10collective18CollectiveEpilogueINS1M_23Sm100TmaWarpSpecializedILi1ELi1ELi64ELb0ELb0EEEJSG_NS5_IJNSY_ISE_SB_EENSY_ISF_SB_EEEEESH_SI_SH_SI_NS1M_6fusion15FusionCallbacksIS1Q_NS1U_17LinearCombinationISH_fSH_fLNS_15FloatRoundStyleE2EEESG_S1T_JEEENS4_5SM1004TMEM4LOAD26SM100_TMEM_LOAD_32dp32b64xES15_S1F_NS4_39AutoVectorizingCopyWithAssumedAlignmentILi128EEENS4_14SM90_TMA_STOREES1F_S25_S25_EEEvvEEEEvNT_6ParamsE,"a",@progbits
	.sectionflags	@""
	.align	4
.nv.constant0._ZN7cutlass13device_kernelINS_4gemm6kernel13GemmUniversalIN4cute5tupleIJiiiiEEENS1_10collective13CollectiveMmaINS1_35MainloopSm100TmaUmmaWarpSpecializedILi17ELi2ELi4ENS5_IJNS4_1CILi1EEESB_SB_EEEEENS5_IJNSA_ILi128EEENSA_ILi64EEESF_EEENS_12float_e5m2_tENS5_IJlSB_lEEENS_12float_e4m3_tENS5_IJSB_llEEENS4_8TiledMMAINS4_8MMA_AtomIJNS4_10MMA_TraitsINS4_19SM100_MMA_F8F6F4_SSEJSH_SJ_fSE_SF_NS4_17integral_constantINS4_4UMMA5MajorELSR_0EEENSP_ISR_LSR_1EEENSP_INSQ_7ScaleInELSU_0EEESV_EEEEEENS4_6LayoutISC_NS5_IJNSA_ILi0EEESZ_SZ_EEEEENS5_IJNS4_10UnderscoreES12_S12_EEEEENS4_13SM90_TMA_LOADENS4_14ComposedLayoutINS4_7SwizzleILi2ELi4ELi3EEENS4_18smem_ptr_flag_bitsILi8EEENSY_INS5_IJNSA_ILi8EEESF_EEENS5_IJSF_SB_EEEEEEEvNS4_8identityES15_NS16_IS18_S1A_NSY_INS5_IJSF_S1B_EEENS5_IJSB_SF_EEEEEEEvS1G_EENS_8epilogue10collective18CollectiveEpilogueINS1M_23Sm100TmaWarpSpecializedILi1ELi1ELi64ELb0ELb0EEEJSG_NS5_IJNSY_ISE_SB_EENSY_ISF_SB_EEEEESH_SI_SH_SI_NS1M_6fusion15FusionCallbacksIS1Q_NS1U_17LinearCombinationISH_fSH_fLNS_15FloatRoundStyleE2EEESG_S1T_JEEENS4_5SM1004TMEM4LOAD26SM100_TMEM_LOAD_32dp32b64xES15_S1F_NS4_39AutoVectorizingCopyWithAssumedAlignmentILi128EEENS4_14SM90_TMA_STOREES1F_S25_S25_EEEvvEEEEvNT_6ParamsE:
	.zero		2944


//--------------------- SYMBOLS --------------------------

	.type		.nv.reservedSmem.offset0,@object
	.size		.nv.reservedSmem.offset0,0x4
	.type		.nv.reservedSmem.cap,@object
	.size		.nv.reservedSmem.cap,0x4
	.type		__assertfail,@function
